// auto-generated by cutlass_sweep.gemm — config: {"arch": "sm_90", "cluster_m": 1, "cluster_n": 1, "dtype": "bf16", "dtype_b": "bf16", "layout": "nt", "stages": 0, "tile_k": 64, "tile_m": 256, "tile_n": 176}
#include "cutlass/cutlass.h"
#include "cutlass/gemm/collective/collective_builder.hpp"
#include "cutlass/gemm/device/gemm_universal_adapter.h"
#include "cutlass/gemm/kernel/gemm_universal.hpp"
#include "cutlass/epilogue/collective/collective_builder.hpp"

using ElemA = cutlass::bfloat16_t;
using ElemB = cutlass::bfloat16_t;
using ElemCD = cutlass::bfloat16_t;
using Acc  = float;
using TileShape    = cute::Shape<cute::_256, cute::_176, cute::_64>;
using ClusterShape = cute::Shape<cute::_1, cute::_1, cute::_1>;

using CollectiveEpilogue = typename cutlass::epilogue::collective::CollectiveBuilder<
    cutlass::arch::Sm90, cutlass::arch::OpClassTensorOp,
    TileShape, ClusterShape,
    cutlass::epilogue::collective::EpilogueTileAuto,
    Acc, Acc,
    ElemCD, cutlass::layout::RowMajor, 128 / cutlass::sizeof_bits<ElemCD>::value,
    ElemCD, cutlass::layout::RowMajor, 128 / cutlass::sizeof_bits<ElemCD>::value,
    cutlass::epilogue::collective::EpilogueScheduleAuto
  >::CollectiveOp;

using CollectiveMainloop = typename cutlass::gemm::collective::CollectiveBuilder<
    cutlass::arch::Sm90, cutlass::arch::OpClassTensorOp,
    ElemA, cutlass::layout::RowMajor, 128 / cutlass::sizeof_bits<ElemA>::value,
    ElemB, cutlass::layout::ColumnMajor, 128 / cutlass::sizeof_bits<ElemB>::value,
    Acc,
    TileShape, ClusterShape,
    cutlass::gemm::collective::StageCountAutoCarveout<static_cast<int>(sizeof(typename CollectiveEpilogue::SharedStorage))>,
    cutlass::gemm::collective::KernelScheduleAuto
  >::CollectiveOp;

using GemmKernel = cutlass::gemm::kernel::GemmUniversal<
    cute::Shape<int,int,int,int>,
    CollectiveMainloop,
    CollectiveEpilogue
>;
using Gemm = cutlass::gemm::device::GemmUniversalAdapter<GemmKernel>;

// Force the device kernel symbol into the cubin without needing a host main.
auto* _anchor = &cutlass::device_kernel<GemmKernel>;


// ===== COMPILED SASS (sm_90a) =====

	.target	sm_90a

	.elftype	@"ET_EXEC"


//--------------------- .note.nv.tkinfo           --------------------------
	.section	.note.nv.tkinfo,"",@"SHT_NOTE"
	.sectionflags	@"SHF_NOTE_NV_TKINFO"
	.tkinfo
        /*0018*/ 	.word	0x00000002
        /*0030*/ 	.string	""
        /*0030*/ 	.string	"ptxas"
        /*0030*/ 	.string	"Cuda compilation tools, release 13.0, V13.0.88"
        /*0030*/ 	.string	"Build cuda_13.0.r13.0/compiler.36424714_0"
        /*0030*/ 	.string	"-arch sm_90a -m 64 "



//--------------------- .note.nv.cuinfo           --------------------------
	.section	.note.nv.cuinfo,"",@"SHT_NOTE"
	.sectionflags	@"SHF_NOTE_NV_CUINFO"
        /*0018*/ 	.short	0x0002
        /*001a*/ 	.short	0x005a
        /*001c*/ 	.short	0x0082
	.zero		2


//--------------------- .nv.info                  --------------------------
	.section	.nv.info,"",@"SHT_CUDA_INFO"
	.align	4


	//----- nvinfo : EIATTR_REGCOUNT
	.align		4
        /*0000*/ 	.byte	0x04, 0x2f
        /*0002*/ 	.short	(.L_15 - .L_14)
	.align		4
.L_14:
        /*0004*/ 	.word	index@(_ZN7cutlass13device_kernelINS_4gemm6kernel13GemmUniversalIN4cute5tupleIJiiiiEEENS1_10collective13CollectiveMmaINS1_34MainloopSm90TmaGmmaWarpSpecializedILi4ENS5_IJNS4_1CILi1EEESB_SB_EEENS1_35KernelTmaWarpSpecializedCooperativeEEENS5_IJNSA_ILi256EEENSA_ILi176EEENSA_ILi64EEEEEENS_10bfloat16_tENS5_IJlSB_lEEESJ_SK_NS4_8TiledMMAINS4_8MMA_AtomIJNS4_4SM904GMMA27MMA_64x16x16_F32BF16BF16_SSILNSO_5MajorE0ELSQ_0ELNSO_7ScaleInE1ELSR_1EEEEEENS4_6LayoutINS5_IJNSA_ILi2EEESB_SB_EEENS5_IJSB_NSA_ILi0EEESX_EEEEENS5_IJNS4_10UnderscoreES10_S10_EEEEENS4_13SM90_TMA_LOADENS4_14ComposedLayoutINS4_7SwizzleILi3ELi4ELi3EEENS4_18smem_ptr_flag_bitsILi16EEENSU_INS5_IJNSA_ILi8EEESH_EEENS5_IJSH_SB_EEEEEEEvNS4_8identityES13_S1D_vS1E_EENS_8epilogue10collective6detail29Sm90TmaWarpSpecializedAdapterINS1H_15DefaultEpilogueISJ_SK_SK_NS1G_6thread17LinearCombinationISJ_Li1EffLNS1L_9ScaleType4KindE0ELNS_15FloatRoundStyleE2ESJ_EENS1_15EpilogueDefaultEEEEEvvEEEEvNT_6ParamsE)
        /*0008*/ 	.word	0x000000a8


	//----- nvinfo : EIATTR_FRAME_SIZE
	.align		4
.L_15:
        /*000c*/ 	.byte	0x04, 0x11
        /*000e*/ 	.short	(.L_17 - .L_16)
	.align		4
.L_16:
        /*0010*/ 	.word	index@(_ZN7cutlass13device_kernelINS_4gemm6kernel13GemmUniversalIN4cute5tupleIJiiiiEEENS1_10collective13CollectiveMmaINS1_34MainloopSm90TmaGmmaWarpSpecializedILi4ENS5_IJNS4_1CILi1EEESB_SB_EEENS1_35KernelTmaWarpSpecializedCooperativeEEENS5_IJNSA_ILi256EEENSA_ILi176EEENSA_ILi64EEEEEENS_10bfloat16_tENS5_IJlSB_lEEESJ_SK_NS4_8TiledMMAINS4_8MMA_AtomIJNS4_4SM904GMMA27MMA_64x16x16_F32BF16BF16_SSILNSO_5MajorE0ELSQ_0ELNSO_7ScaleInE1ELSR_1EEEEEENS4_6LayoutINS5_IJNSA_ILi2EEESB_SB_EEENS5_IJSB_NSA_ILi0EEESX_EEEEENS5_IJNS4_10UnderscoreES10_S10_EEEEENS4_13SM90_TMA_LOADENS4_14ComposedLayoutINS4_7SwizzleILi3ELi4ELi3EEENS4_18smem_ptr_flag_bitsILi16EEENSU_INS5_IJNSA_ILi8EEESH_EEENS5_IJSH_SB_EEEEEEEvNS4_8identityES13_S1D_vS1E_EENS_8epilogue10collective6detail29Sm90TmaWarpSpecializedAdapterINS1H_15DefaultEpilogueISJ_SK_SK_NS1G_6thread17LinearCombinationISJ_Li1EffLNS1L_9ScaleType4KindE0ELNS_15FloatRoundStyleE2ESJ_EENS1_15EpilogueDefaultEEEEEvvEEEEvNT_6ParamsE)
        /*0014*/ 	.word	0x00000000


	//----- nvinfo : EIATTR_MIN_STACK_SIZE
	.align		4
.L_17:
        /*0018*/ 	.byte	0x04, 0x12
        /*001a*/ 	.short	(.L_19 - .L_18)
	.align		4
.L_18:
        /*001c*/ 	.word	index@(_ZN7cutlass13device_kernelINS_4gemm6kernel13GemmUniversalIN4cute5tupleIJiiiiEEENS1_10collective13CollectiveMmaINS1_34MainloopSm90TmaGmmaWarpSpecializedILi4ENS5_IJNS4_1CILi1EEESB_SB_EEENS1_35KernelTmaWarpSpecializedCooperativeEEENS5_IJNSA_ILi256EEENSA_ILi176EEENSA_ILi64EEEEEENS_10bfloat16_tENS5_IJlSB_lEEESJ_SK_NS4_8TiledMMAINS4_8MMA_AtomIJNS4_4SM904GMMA27MMA_64x16x16_F32BF16BF16_SSILNSO_5MajorE0ELSQ_0ELNSO_7ScaleInE1ELSR_1EEEEEENS4_6LayoutINS5_IJNSA_ILi2EEESB_SB_EEENS5_IJSB_NSA_ILi0EEESX_EEEEENS5_IJNS4_10UnderscoreES10_S10_EEEEENS4_13SM90_TMA_LOADENS4_14ComposedLayoutINS4_7SwizzleILi3ELi4ELi3EEENS4_18smem_ptr_flag_bitsILi16EEENSU_INS5_IJNSA_ILi8EEESH_EEENS5_IJSH_SB_EEEEEEEvNS4_8identityES13_S1D_vS1E_EENS_8epilogue10collective6detail29Sm90TmaWarpSpecializedAdapterINS1H_15DefaultEpilogueISJ_SK_SK_NS1G_6thread17LinearCombinationISJ_Li1EffLNS1L_9ScaleType4KindE0ELNS_15FloatRoundStyleE2ESJ_EENS1_15EpilogueDefaultEEEEEvvEEEEvNT_6ParamsE)
        /*0020*/ 	.word	0x00000000
.L_19:


//--------------------- .nv.compat                --------------------------
	.section	.nv.compat,"",@"SHT_CUDA_COMPAT_INFO"
	.align	4
        /*0000*/ 	.byte	0x02, 0x09, 0x01, 0x00, 0x02, 0x02, 0x04, 0x00, 0x02, 0x05, 0x05, 0x00, 0x03, 0x07, 0x01, 0x01
        /*0010*/ 	.byte	0x02, 0x03, 0x01, 0x00, 0x02, 0x06, 0x01, 0x00, 0x04, 0x0b, 0x08, 0x00, 0x00, 0x00, 0x00, 0x00
        /*0020*/ 	.byte	0x00, 0x00, 0x00, 0x00


//--------------------- .nv.info._ZN7cutlass13device_kernelINS_4gemm6kernel13GemmUniversalIN4cute5tupleIJiiiiEEENS1_10collective13CollectiveMmaINS1_34MainloopSm90TmaGmmaWarpSpecializedILi4ENS5_IJNS4_1CILi1EEESB_SB_EEENS1_35KernelTmaWarpSpecializedCooperativeEEENS5_IJNSA_ILi256EEENSA_ILi176EEENSA_ILi64EEEEEENS_10bfloat16_tENS5_IJlSB_lEEESJ_SK_NS4_8TiledMMAINS4_8MMA_AtomIJNS4_4SM904GMMA27MMA_64x16x16_F32BF16BF16_SSILNSO_5MajorE0ELSQ_0ELNSO_7ScaleInE1ELSR_1EEEEEENS4_6LayoutINS5_IJNSA_ILi2EEESB_SB_EEENS5_IJSB_NSA_ILi0EEESX_EEEEENS5_IJNS4_10UnderscoreES10_S10_EEEEENS4_13SM90_TMA_LOADENS4_14ComposedLayoutINS4_7SwizzleILi3ELi4ELi3EEENS4_18smem_ptr_flag_bitsILi16EEENSU_INS5_IJNSA_ILi8EEESH_EEENS5_IJSH_SB_EEEEEEEvNS4_8identityES13_S1D_vS1E_EENS_8epilogue10collective6detail29Sm90TmaWarpSpecializedAdapterINS1H_15DefaultEpilogueISJ_SK_SK_NS1G_6thread17LinearCombinationISJ_Li1EffLNS1L_9ScaleType4KindE0ELNS_15FloatRoundStyleE2ESJ_EENS1_15EpilogueDefaultEEEEEvvEEEEvNT_6ParamsE --------------------------
	.section	.nv.info._ZN7cutlass13device_kernelINS_4gemm6kernel13GemmUniversalIN4cute5tupleIJiiiiEEENS1_10collective13CollectiveMmaINS1_34MainloopSm90TmaGmmaWarpSpecializedILi4ENS5_IJNS4_1CILi1EEESB_SB_EEENS1_35KernelTmaWarpSpecializedCooperativeEEENS5_IJNSA_ILi256EEENSA_ILi176EEENSA_ILi64EEEEEENS_10bfloat16_tENS5_IJlSB_lEEESJ_SK_NS4_8TiledMMAINS4_8MMA_AtomIJNS4_4SM904GMMA27MMA_64x16x16_F32BF16BF16_SSILNSO_5MajorE0ELSQ_0ELNSO_7ScaleInE1ELSR_1EEEEEENS4_6LayoutINS5_IJNSA_ILi2EEESB_SB_EEENS5_IJSB_NSA_ILi0EEESX_EEEEENS5_IJNS4_10UnderscoreES10_S10_EEEEENS4_13SM90_TMA_LOADENS4_14ComposedLayoutINS4_7SwizzleILi3ELi4ELi3EEENS4_18smem_ptr_flag_bitsILi16EEENSU_INS5_IJNSA_ILi8EEESH_EEENS5_IJSH_SB_EEEEEEEvNS4_8identityES13_S1D_vS1E_EENS_8epilogue10collective6detail29Sm90TmaWarpSpecializedAdapterINS1H_15DefaultEpilogueISJ_SK_SK_NS1G_6thread17LinearCombinationISJ_Li1EffLNS1L_9ScaleType4KindE0ELNS_15FloatRoundStyleE2ESJ_EENS1_15EpilogueDefaultEEEEEvvEEEEvNT_6ParamsE,"",@"SHT_CUDA_INFO"
	.sectionflags	@""
	.align	4


	//----- nvinfo : EIATTR_CUDA_API_VERSION
	.align		4
        /*0000*/ 	.byte	0x04, 0x37
        /*0002*/ 	.short	(.L_21 - .L_20)
.L_20:
        /*0004*/ 	.word	0x00000082


	//----- nvinfo : EIATTR_KPARAM_INFO
	.align		4
.L_21:
        /*0008*/ 	.byte	0x04, 0x17
        /*000a*/ 	.short	(.L_23 - .L_22)
.L_22:
        /*000c*/ 	.word	0x00000000
        /*0010*/ 	.short	0x0000
        /*0012*/ 	.short	0x0070
        /*0014*/ 	.byte	0x00, 0xf0, 0x01, 0x10


	//----- nvinfo : EIATTR_SPARSE_MMA_MASK
	.align		4
.L_23:
        /*0018*/ 	.byte	0x03, 0x50
        /*001a*/ 	.short	0x0000


	//----- nvinfo : EIATTR_MAXREG_COUNT
	.align		4
        /*001c*/ 	.byte	0x03, 0x1b
        /*001e*/ 	.short	0x00a8


	//----- nvinfo : EIATTR_NUM_BARRIERS
	.align		4
        /*0020*/ 	.byte	0x02, 0x4c
        /*0022*/ 	.byte	0x01
	.zero		1


	//----- nvinfo : EIATTR_EXTERNS
	.align		4
        /*0024*/ 	.byte	0x04, 0x0f
        /*0026*/ 	.short	(.L_25 - .L_24)


	//   ....[0]....
	.align		4
.L_24:
        /*0028*/ 	.word	index@(__assertfail)


	//----- nvinfo : EIATTR_MERCURY_ISA_VERSION
	.align		4
.L_25:
        /*002c*/ 	.byte	0x03, 0x5f
        /*002e*/ 	.short	0x0101


	//----- nvinfo : EIATTR_INT_WARP_WIDE_INSTR_OFFSETS
	.align		4
        /*0030*/ 	.byte	0x04, 0x31
        /*0032*/ 	.short	(.L_27 - .L_26)


	//   ....[0]....
.L_26:
        /*0034*/ 	.word	0x000003c0


	//   ....[1]....
        /*0038*/ 	.word	0x000003d0


	//   ....[2]....
        /*003c*/ 	.word	0x000004b0


	//----- nvinfo : EIATTR_COOP_GROUP_MASK_REGIDS
	.align		4
.L_27:
        /*0040*/ 	.byte	0x04, 0x29
        /*0042*/ 	.short	(.L_29 - .L_28)


	//   ....[0]....
.L_28:
        /*0044*/ 	.word	0xffffffff


	//   ....[1]....
        /*0048*/ 	.word	0xffffffff


	//   ....[2]....
        /*004c*/ 	.word	0xffffffff


	//   ....[3]....
        /*0050*/ 	.word	0xffffffff


	//   ....[4]....
        /*0054*/ 	.word	0xffffffff


	//----- nvinfo : EIATTR_COOP_GROUP_INSTR_OFFSETS
	.align		4
.L_29:
        /*0058*/ 	.byte	0x04, 0x28
        /*005a*/ 	.short	(.L_31 - .L_30)


	//   ....[0]....
.L_30:
        /*005c*/ 	.word	0x00000060


	//   ....[1]....
        /*0060*/ 	.word	0x00000070


	//   ....[2]....
        /*0064*/ 	.word	0x00000130


	//   ....[3]....
        /*0068*/ 	.word	0x000002c0


	//   ....[4]....
        /*006c*/ 	.word	0x00000fa0


	//----- nvinfo : EIATTR_REG_RECONFIG
	.align		4
.L_31:
        /*0070*/ 	.byte	0x01, 0x54
	.zero		2


	//----- nvinfo : EIATTR_SYSCALL_OFFSETS
	.align		4
        /*0074*/ 	.byte	0x04, 0x46
        /*0076*/ 	.short	(.L_33 - .L_32)


	//   ....[0]....
.L_32:
        /*0078*/ 	.word	0x00001150


	//----- nvinfo : EIATTR_MBARRIER_INSTR_OFFSETS
	.align		4
.L_33:
        /*007c*/ 	.byte	0x04, 0x39
        /*007e*/ 	.short	(.L_35 - .L_34)


	//   ....[0]....
.L_34:
        /*0080*/ 	.word	0x00000230
        /*0084*/ 	.word	0x000000ff
        /*0088*/ 	.word	0x00000000
        /*008c*/ 	.short	0x0100
        /*008e*/ 	.byte	0x08
	.zero		1


	//   ....[1]....
        /*0090*/ 	.word	0x00000240
        /*0094*/ 	.word	0x000000ff
        /*0098*/ 	.word	0x00000020
        /*009c*/ 	.short	0x0100
        /*009e*/ 	.byte	0x08
	.zero		1


	//   ....[2]....
        /*00a0*/ 	.word	0x00000250
        /*00a4*/ 	.word	0x000000ff
        /*00a8*/ 	.word	0x00000008
        /*00ac*/ 	.short	0x0100
        /*00ae*/ 	.byte	0x08
	.zero		1


	//   ....[3]....
        /*00b0*/ 	.word	0x00000260
        /*00b4*/ 	.word	0x000000ff
        /*00b8*/ 	.word	0x00000028
        /*00bc*/ 	.short	0x0100
        /*00be*/ 	.byte	0x08
	.zero		1


	//   ....[4]....
        /*00c0*/ 	.word	0x00000270
        /*00c4*/ 	.word	0x000000ff
        /*00c8*/ 	.word	0x00000010
        /*00cc*/ 	.short	0x0100
        /*00ce*/ 	.byte	0x08
	.zero		1


	//   ....[5]....
        /*00d0*/ 	.word	0x00000280
        /*00d4*/ 	.word	0x000000ff
        /*00d8*/ 	.word	0x00000030
        /*00dc*/ 	.short	0x0100
        /*00de*/ 	.byte	0x08
	.zero		1


	//   ....[6]....
        /*00e0*/ 	.word	0x00000290
        /*00e4*/ 	.word	0x000000ff
        /*00e8*/ 	.word	0x00000018
        /*00ec*/ 	.short	0x0100
        /*00ee*/ 	.byte	0x08
	.zero		1


	//   ....[7]....
        /*00f0*/ 	.word	0x000002a0
        /*00f4*/ 	.word	0x000000ff
        /*00f8*/ 	.word	0x00000038
        /*00fc*/ 	.short	0x0100
        /*00fe*/ 	.byte	0x08
	.zero		1


	//   ....[8]....
        /*0100*/ 	.word	0x00000520
        /*0104*/ 	.word	0x000000ff
        /*0108*/ 	.word	0x00000050
        /*010c*/ 	.short	0x0100
        /*010e*/ 	.byte	0x06
	.zero		1


	//   ....[9]....
        /*0110*/ 	.word	0x00000580
        /*0114*/ 	.word	0x000000ff
        /*0118*/ 	.word	0x00000058
        /*011c*/ 	.short	0x0100
        /*011e*/ 	.byte	0x06
	.zero		1


	//   ....[10]....
        /*0120*/ 	.word	0x000011d0
        /*0124*/ 	.word	0x00000003
        /*0128*/ 	.word	0x00000000
        /*012c*/ 	.short	0x010a
        /*012e*/ 	.byte	0x3f
	.zero		1


	//   ....[11]....
        /*0130*/ 	.word	0x00001210
        /*0134*/ 	.word	0x00000003
        /*0138*/ 	.word	0x00000000
        /*013c*/ 	.short	0x010a
        /*013e*/ 	.byte	0x3f
	.zero		1


	//   ....[12]....
        /*0140*/ 	.word	0x00003510
        /*0144*/ 	.word	0x000000ff
        /*0148*/ 	.word	0x00000000
        /*014c*/ 	.short	0x010a
        /*014e*/ 	.byte	0x04
	.zero		1


	//   ....[13]....
        /*0150*/ 	.word	0x00003550
        /*0154*/ 	.word	0x000000ff
        /*0158*/ 	.word	0x00000000
        /*015c*/ 	.short	0x010a
        /*015e*/ 	.byte	0x04
	.zero		1


	//   ....[14]....
        /*0160*/ 	.word	0x000057a0
        /*0164*/ 	.word	0x000000ff
        /*0168*/ 	.word	0x00000000
        /*016c*/ 	.short	0x0101
        /*016e*/ 	.byte	0x04
	.zero		1


	//   ....[15]....
        /*0170*/ 	.word	0x00005940
        /*0174*/ 	.word	0x000000ff
        /*0178*/ 	.word	0x00000000
        /*017c*/ 	.short	0x0101
        /*017e*/ 	.byte	0x04
	.zero		1


	//   ....[16]....
        /*0180*/ 	.word	0x00011340
        /*0184*/ 	.word	0x0000000c
        /*0188*/ 	.word	0x00000020
        /*018c*/ 	.short	0x010a
        /*018e*/ 	.byte	0x3f
	.zero		1


	//   ....[17]....
        /*0190*/ 	.word	0x00011700
        /*0194*/ 	.word	0x00000005
        /*0198*/ 	.word	0x00000058
        /*019c*/ 	.short	0x0101
        /*019e*/ 	.byte	0x3f
	.zero		1


	//   ....[18]....
        /*01a0*/ 	.word	0x00011e30
        /*01a4*/ 	.word	0x00000007
        /*01a8*/ 	.word	0x00000000
        /*01ac*/ 	.short	0x010a
        /*01ae*/ 	.byte	0x3f
	.zero		1


	//   ....[19]....
        /*01b0*/ 	.word	0x00011eb0
        /*01b4*/ 	.word	0x00000006
        /*01b8*/ 	.word	0x00000000
        /*01bc*/ 	.short	0x010a
        /*01be*/ 	.byte	0x3f
	.zero		1


	//   ....[20]....
        /*01c0*/ 	.word	0x00011f40
        /*01c4*/ 	.word	0x00000007
        /*01c8*/ 	.word	0x00000000
        /*01cc*/ 	.short	0x010a
        /*01ce*/ 	.byte	0x3f
	.zero		1


	//   ....[21]....
        /*01d0*/ 	.word	0x00011fd0
        /*01d4*/ 	.word	0x00000005
        /*01d8*/ 	.word	0x00000000
        /*01dc*/ 	.short	0x010a
        /*01de*/ 	.byte	0x3f
	.zero		1


	//   ....[22]....
        /*01e0*/ 	.word	0x00012030
        /*01e4*/ 	.word	0x00000003
        /*01e8*/ 	.word	0x00000000
        /*01ec*/ 	.short	0x010a
        /*01ee*/ 	.byte	0x3f
	.zero		1


	//   ....[23]....
        /*01f0*/ 	.word	0x00012090
        /*01f4*/ 	.word	0x00000005
        /*01f8*/ 	.word	0x00000000
        /*01fc*/ 	.short	0x010a
        /*01fe*/ 	.byte	0x3f
	.zero		1


	//   ....[24]....
        /*0200*/ 	.word	0x00012160
        /*0204*/ 	.word	0x0000000c
        /*0208*/ 	.word	0x00000020
        /*020c*/ 	.short	0x010a
        /*020e*/ 	.byte	0x3f
	.zero		1


	//   ....[25]....
        /*0210*/ 	.word	0x00012230
        /*0214*/ 	.word	0x00000007
        /*0218*/ 	.word	0x00000000
        /*021c*/ 	.short	0x010a
        /*021e*/ 	.byte	0x3f
	.zero		1


	//   ....[26]....
        /*0220*/ 	.word	0x00012280
        /*0224*/ 	.word	0x00000006
        /*0228*/ 	.word	0x00000000
        /*022c*/ 	.short	0x010a
        /*022e*/ 	.byte	0x3f
	.zero		1


	//   ....[27]....
        /*0230*/ 	.word	0x000122d0
        /*0234*/ 	.word	0x00000007
        /*0238*/ 	.word	0x00000000
        /*023c*/ 	.short	0x010a
        /*023e*/ 	.byte	0x3f
	.zero		1


	//----- nvinfo : EIATTR_NUM_MBARRIERS
	.align		4
.L_35:
        /*0240*/ 	.byte	0x03, 0x38
        /*0242*/ 	.short	0x000a


	//----- nvinfo : EIATTR_EXIT_INSTR_OFFSETS
	.align		4
        /*0244*/ 	.byte	0x04, 0x1c
        /*0246*/ 	.short	(.L_37 - .L_36)


	//   ....[0]....
.L_36:
        /*0248*/ 	.word	0x000005d0


	//   ....[1]....
        /*024c*/ 	.word	0x00000eb0


	//   ....[2]....
        /*0250*/ 	.word	0x00010980


	//   ....[3]....
        /*0254*/ 	.word	0x00010fd0


	//   ....[4]....
        /*0258*/ 	.word	0x00012020


	//----- nvinfo : EIATTR_MAX_THREADS
	.align		4
.L_37:
        /*025c*/ 	.byte	0x04, 0x05
        /*025e*/ 	.short	(.L_39 - .L_38)
.L_38:
        /*0260*/ 	.word	0x00000180
        /*0264*/ 	.word	0x00000001
        /*0268*/ 	.word	0x00000001


	//----- nvinfo : EIATTR_CRS_STACK_SIZE
	.align		4
.L_39:
        /*026c*/ 	.byte	0x04, 0x1e
        /*026e*/ 	.short	(.L_41 - .L_40)
.L_40:
        /*0270*/ 	.word	0x00000000


	//----- nvinfo : EIATTR_CBANK_PARAM_SIZE
	.align		4
.L_41:
        /*0274*/ 	.byte	0x03, 0x19
        /*0276*/ 	.short	0x0470


	//----- nvinfo : EIATTR_PARAM_CBANK
	.align		4
        /*0278*/ 	.byte	0x04, 0x0a
        /*027a*/ 	.short	(.L_43 - .L_42)
	.align		4
.L_42:
        /*027c*/ 	.word	index@(.nv.constant0._ZN7cutlass13device_kernelINS_4gemm6kernel13GemmUniversalIN4cute5tupleIJiiiiEEENS1_10collective13CollectiveMmaINS1_34MainloopSm90TmaGmmaWarpSpecializedILi4ENS5_IJNS4_1CILi1EEESB_SB_EEENS1_35KernelTmaWarpSpecializedCooperativeEEENS5_IJNSA_ILi256EEENSA_ILi176EEENSA_ILi64EEEEEENS_10bfloat16_tENS5_IJlSB_lEEESJ_SK_NS4_8TiledMMAINS4_8MMA_AtomIJNS4_4SM904GMMA27MMA_64x16x16_F32BF16BF16_SSILNSO_5MajorE0ELSQ_0ELNSO_7ScaleInE1ELSR_1EEEEEENS4_6LayoutINS5_IJNSA_ILi2EEESB_SB_EEENS5_IJSB_NSA_ILi0EEESX_EEEEENS5_IJNS4_10UnderscoreES10_S10_EEEEENS4_13SM90_TMA_LOADENS4_14ComposedLayoutINS4_7SwizzleILi3ELi4ELi3EEENS4_18smem_ptr_flag_bitsILi16EEENSU_INS5_IJNSA_ILi8EEESH_EEENS5_IJSH_SB_EEEEEEEvNS4_8identityES13_S1D_vS1E_EENS_8epilogue10collective6detail29Sm90TmaWarpSpecializedAdapterINS1H_15DefaultEpilogueISJ_SK_SK_NS1G_6thread17LinearCombinationISJ_Li1EffLNS1L_9ScaleType4KindE0ELNS_15FloatRoundStyleE2ESJ_EENS1_15EpilogueDefaultEEEEEvvEEEEvNT_6ParamsE)
        /*0280*/ 	.short	0x0210
        /*0282*/ 	.short	0x0470


	//----- nvinfo : EIATTR_SW_WAR
	.align		4
.L_43:
        /*0284*/ 	.byte	0x04, 0x36
        /*0286*/ 	.short	(.L_45 - .L_44)
.L_44:
        /*0288*/ 	.word	0x00000008
.L_45:


//--------------------- .nv.callgraph             --------------------------
	.section	.nv.callgraph,"",@"SHT_CUDA_CALLGRAPH"
	.align	4
	.sectionentsize	8
	.align		4
        /*0000*/ 	.word	0x00000000
	.align		4
        /*0004*/ 	.word	0xffffffff
	.align		4
        /*0008*/ 	.word	index@(_ZN7cutlass13device_kernelINS_4gemm6kernel13GemmUniversalIN4cute5tupleIJiiiiEEENS1_10collective13CollectiveMmaINS1_34MainloopSm90TmaGmmaWarpSpecializedILi4ENS5_IJNS4_1CILi1EEESB_SB_EEENS1_35KernelTmaWarpSpecializedCooperativeEEENS5_IJNSA_ILi256EEENSA_ILi176EEENSA_ILi64EEEEEENS_10bfloat16_tENS5_IJlSB_lEEESJ_SK_NS4_8TiledMMAINS4_8MMA_AtomIJNS4_4SM904GMMA27MMA_64x16x16_F32BF16BF16_SSILNSO_5MajorE0ELSQ_0ELNSO_7ScaleInE1ELSR_1EEEEEENS4_6LayoutINS5_IJNSA_ILi2EEESB_SB_EEENS5_IJSB_NSA_ILi0EEESX_EEEEENS5_IJNS4_10UnderscoreES10_S10_EEEEENS4_13SM90_TMA_LOADENS4_14ComposedLayoutINS4_7SwizzleILi3ELi4ELi3EEENS4_18smem_ptr_flag_bitsILi16EEENSU_INS5_IJNSA_ILi8EEESH_EEENS5_IJSH_SB_EEEEEEEvNS4_8identityES13_S1D_vS1E_EENS_8epilogue10collective6detail29Sm90TmaWarpSpecializedAdapterINS1H_15DefaultEpilogueISJ_SK_SK_NS1G_6thread17LinearCombinationISJ_Li1EffLNS1L_9ScaleType4KindE0ELNS_15FloatRoundStyleE2ESJ_EENS1_15EpilogueDefaultEEEEEvvEEEEvNT_6ParamsE)
	.align		4
        /*000c*/ 	.word	index@(__assertfail)
	.align		4
        /*0010*/ 	.word	0x00000000
	.align		4
        /*0014*/ 	.word	0xfffffffe
	.align		4
        /*0018*/ 	.word	0x00000000
	.align		4
        /*001c*/ 	.word	0xfffffffd
	.align		4
        /*0020*/ 	.word	0x00000000
	.align		4
        /*0024*/ 	.word	0xfffffffc


//--------------------- .nv.constant4             --------------------------
	.section	.nv.constant4,"a",@progbits
	.align	8
	.align		8
.nv.constant4:
        /*0000*/ 	.dword	__assertfail
	.align		8
        /*0008*/ 	.dword	__unnamed_1
	.align		8
        /*0010*/ 	.dword	_ZN40_INTERNAL_d3551f8e_4_k_cu_af83eb64_184524cuda3std3__45__cpo5beginE
	.align		8
        /*0018*/ 	.dword	_ZN40_INTERNAL_d3551f8e_4_k_cu_af83eb64_184524cuda3std3__45__cpo3endE
	.align		8
        /*0020*/ 	.dword	_ZN40_INTERNAL_d3551f8e_4_k_cu_af83eb64_184524cuda3std3__45__cpo6cbeginE
	.align		8
        /*0028*/ 	.dword	_ZN40_INTERNAL_d3551f8e_4_k_cu_af83eb64_184524cuda3std3__45__cpo4cendE
	.align		8
        /*0030*/ 	.dword	_ZN40_INTERNAL_d3551f8e_4_k_cu_af83eb64_184524cuda3std3__442_GLOBAL__N__d3551f8e_4_k_cu_af83eb64_184526ignoreE
	.align		8
        /*0038*/ 	.dword	_ZN40_INTERNAL_d3551f8e_4_k_cu_af83eb64_184524cuda3std3__419piecewise_constructE
	.align		8
        /*0040*/ 	.dword	_ZN40_INTERNAL_d3551f8e_4_k_cu_af83eb64_184524cuda3std3__48in_placeE
	.align		8
        /*0048*/ 	.dword	_ZN40_INTERNAL_d3551f8e_4_k_cu_af83eb64_184524cuda3std6ranges3__45__cpo4swapE
	.align		8
        /*0050*/ 	.dword	_ZN40_INTERNAL_d3551f8e_4_k_cu_af83eb64_184524cuda3std6ranges3__45__cpo9iter_moveE
	.align		8
        /*0058*/ 	.dword	_ZN40_INTERNAL_d3551f8e_4_k_cu_af83eb64_184524cute7productE
	.align		8
        /*0060*/ 	.dword	_ZN40_INTERNAL_d3551f8e_4_k_cu_af83eb64_184524cute1_E
	.align		8
        /*0068*/ 	.dword	$str$22
	.align		8
        /*0070*/ 	.dword	$str$23


//--------------------- .text._ZN7cutlass13device_kernelINS_4gemm6kernel13GemmUniversalIN4cute5tupleIJiiiiEEENS1_10collective13CollectiveMmaINS1_34MainloopSm90TmaGmmaWarpSpecializedILi4ENS5_IJNS4_1CILi1EEESB_SB_EEENS1_35KernelTmaWarpSpecializedCooperativeEEENS5_IJNSA_ILi256EEENSA_ILi176EEENSA_ILi64EEEEEENS_10bfloat16_tENS5_IJlSB_lEEESJ_SK_NS4_8TiledMMAINS4_8MMA_AtomIJNS4_4SM904GMMA27MMA_64x16x16_F32BF16BF16_SSILNSO_5MajorE0ELSQ_0ELNSO_7ScaleInE1ELSR_1EEEEEENS4_6LayoutINS5_IJNSA_ILi2EEESB_SB_EEENS5_IJSB_NSA_ILi0EEESX_EEEEENS5_IJNS4_10UnderscoreES10_S10_EEEEENS4_13SM90_TMA_LOADENS4_14ComposedLayoutINS4_7SwizzleILi3ELi4ELi3EEENS4_18smem_ptr_flag_bitsILi16EEENSU_INS5_IJNSA_ILi8EEESH_EEENS5_IJSH_SB_EEEEEEEvNS4_8identityES13_S1D_vS1E_EENS_8epilogue10collective6detail29Sm90TmaWarpSpecializedAdapterINS1H_15DefaultEpilogueISJ_SK_SK_NS1G_6thread17LinearCombinationISJ_Li1EffLNS1L_9ScaleType4KindE0ELNS_15FloatRoundStyleE2ESJ_EENS1_15EpilogueDefaultEEEEEvvEEEEvNT_6ParamsE --------------------------
	.section	.text._ZN7cutlass13device_kernelINS_4gemm6kernel13GemmUniversalIN4cute5tupleIJiiiiEEENS1_10collective13CollectiveMmaINS1_34MainloopSm90TmaGmmaWarpSpecializedILi4ENS5_IJNS4_1CILi1EEESB_SB_EEENS1_35KernelTmaWarpSpecializedCooperativeEEENS5_IJNSA_ILi256EEENSA_ILi176EEENSA_ILi64EEEEEENS_10bfloat16_tENS5_IJlSB_lEEESJ_SK_NS4_8TiledMMAINS4_8MMA_AtomIJNS4_4SM904GMMA27MMA_64x16x16_F32BF16BF16_SSILNSO_5MajorE0ELSQ_0ELNSO_7ScaleInE1ELSR_1EEEEEENS4_6LayoutINS5_IJNSA_ILi2EEESB_SB_EEENS5_IJSB_NSA_ILi0EEESX_EEEEENS5_IJNS4_10UnderscoreES10_S10_EEEEENS4_13SM90_TMA_LOADENS4_14ComposedLayoutINS4_7SwizzleILi3ELi4ELi3EEENS4_18smem_ptr_flag_bitsILi16EEENSU_INS5_IJNSA_ILi8EEESH_EEENS5_IJSH_SB_EEEEEEEvNS4_8identityES13_S1D_vS1E_EENS_8epilogue10collective6detail29Sm90TmaWarpSpecializedAdapterINS1H_15DefaultEpilogueISJ_SK_SK_NS1G_6thread17LinearCombinationISJ_Li1EffLNS1L_9ScaleType4KindE0ELNS_15FloatRoundStyleE2ESJ_EENS1_15EpilogueDefaultEEEEEvvEEEEvNT_6ParamsE,"ax",@progbits
	.align	128
.text._ZN7cutlass13device_kernelINS_4gemm6kernel13GemmUniversalIN4cute5tupleIJiiiiEEENS1_10collective13CollectiveMmaINS1_34MainloopSm90TmaGmmaWarpSpecializedILi4ENS5_IJNS4_1CILi1EEESB_SB_EEENS1_35KernelTmaWarpSpecializedCooperativeEEENS5_IJNSA_ILi256EEENSA_ILi176EEENSA_ILi64EEEEEENS_10bfloat16_tENS5_IJlSB_lEEESJ_SK_NS4_8TiledMMAINS4_8MMA_AtomIJNS4_4SM904GMMA27MMA_64x16x16_F32BF16BF16_SSILNSO_5MajorE0ELSQ_0ELNSO_7ScaleInE1ELSR_1EEEEEENS4_6LayoutINS5_IJNSA_ILi2EEESB_SB_EEENS5_IJSB_NSA_ILi0EEESX_EEEEENS5_IJNS4_10UnderscoreES10_S10_EEEEENS4_13SM90_TMA_LOADENS4_14ComposedLayoutINS4_7SwizzleILi3ELi4ELi3EEENS4_18smem_ptr_flag_bitsILi16EEENSU_INS5_IJNSA_ILi8EEESH_EEENS5_IJSH_SB_EEEEEEEvNS4_8identityES13_S1D_vS1E_EENS_8epilogue10collective6detail29Sm90TmaWarpSpecializedAdapterINS1H_15DefaultEpilogueISJ_SK_SK_NS1G_6thread17LinearCombinationISJ_Li1EffLNS1L_9ScaleType4KindE0ELNS_15FloatRoundStyleE2ESJ_EENS1_15EpilogueDefaultEEEEEvvEEEEvNT_6ParamsE:
        .type           _ZN7cutlass13device_kernelINS_4gemm6kernel13GemmUniversalIN4cute5tupleIJiiiiEEENS1_10collective13CollectiveMmaINS1_34MainloopSm90TmaGmmaWarpSpecializedILi4ENS5_IJNS4_1CILi1EEESB_SB_EEENS1_35KernelTmaWarpSpecializedCooperativeEEENS5_IJNSA_ILi256EEENSA_ILi176EEENSA_ILi64EEEEEENS_10bfloat16_tENS5_IJlSB_lEEESJ_SK_NS4_8TiledMMAINS4_8MMA_AtomIJNS4_4SM904GMMA27MMA_64x16x16_F32BF16BF16_SSILNSO_5MajorE0ELSQ_0ELNSO_7ScaleInE1ELSR_1EEEEEENS4_6LayoutINS5_IJNSA_ILi2EEESB_SB_EEENS5_IJSB_NSA_ILi0EEESX_EEEEENS5_IJNS4_10UnderscoreES10_S10_EEEEENS4_13SM90_TMA_LOADENS4_14ComposedLayoutINS4_7SwizzleILi3ELi4ELi3EEENS4_18smem_ptr_flag_bitsILi16EEENSU_INS5_IJNSA_ILi8EEESH_EEENS5_IJSH_SB_EEEEEEEvNS4_8identityES13_S1D_vS1E_EENS_8epilogue10collective6detail29Sm90TmaWarpSpecializedAdapterINS1H_15DefaultEpilogueISJ_SK_SK_NS1G_6thread17LinearCombinationISJ_Li1EffLNS1L_9ScaleType4KindE0ELNS_15FloatRoundStyleE2ESJ_EENS1_15EpilogueDefaultEEEEEvvEEEEvNT_6ParamsE,@function
        .size           _ZN7cutlass13device_kernelINS_4gemm6kernel13GemmUniversalIN4cute5tupleIJiiiiEEENS1_10collective13CollectiveMmaINS1_34MainloopSm90TmaGmmaWarpSpecializedILi4ENS5_IJNS4_1CILi1EEESB_SB_EEENS1_35KernelTmaWarpSpecializedCooperativeEEENS5_IJNSA_ILi256EEENSA_ILi176EEENSA_ILi64EEEEEENS_10bfloat16_tENS5_IJlSB_lEEESJ_SK_NS4_8TiledMMAINS4_8MMA_AtomIJNS4_4SM904GMMA27MMA_64x16x16_F32BF16BF16_SSILNSO_5MajorE0ELSQ_0ELNSO_7ScaleInE1ELSR_1EEEEEENS4_6LayoutINS5_IJNSA_ILi2EEESB_SB_EEENS5_IJSB_NSA_ILi0EEESX_EEEEENS5_IJNS4_10UnderscoreES10_S10_EEEEENS4_13SM90_TMA_LOADENS4_14ComposedLayoutINS4_7SwizzleILi3ELi4ELi3EEENS4_18smem_ptr_flag_bitsILi16EEENSU_INS5_IJNSA_ILi8EEESH_EEENS5_IJSH_SB_EEEEEEEvNS4_8identityES13_S1D_vS1E_EENS_8epilogue10collective6detail29Sm90TmaWarpSpecializedAdapterINS1H_15DefaultEpilogueISJ_SK_SK_NS1G_6thread17LinearCombinationISJ_Li1EffLNS1L_9ScaleType4KindE0ELNS_15FloatRoundStyleE2ESJ_EENS1_15EpilogueDefaultEEEEEvvEEEEvNT_6ParamsE,(.L_x_416 - _ZN7cutlass13device_kernelINS_4gemm6kernel13GemmUniversalIN4cute5tupleIJiiiiEEENS1_10collective13CollectiveMmaINS1_34MainloopSm90TmaGmmaWarpSpecializedILi4ENS5_IJNS4_1CILi1EEESB_SB_EEENS1_35KernelTmaWarpSpecializedCooperativeEEENS5_IJNSA_ILi256EEENSA_ILi176EEENSA_ILi64EEEEEENS_10bfloat16_tENS5_IJlSB_lEEESJ_SK_NS4_8TiledMMAINS4_8MMA_AtomIJNS4_4SM904GMMA27MMA_64x16x16_F32BF16BF16_SSILNSO_5MajorE0ELSQ_0ELNSO_7ScaleInE1ELSR_1EEEEEENS4_6LayoutINS5_IJNSA_ILi2EEESB_SB_EEENS5_IJSB_NSA_ILi0EEESX_EEEEENS5_IJNS4_10UnderscoreES10_S10_EEEEENS4_13SM90_TMA_LOADENS4_14ComposedLayoutINS4_7SwizzleILi3ELi4ELi3EEENS4_18smem_ptr_flag_bitsILi16EEENSU_INS5_IJNSA_ILi8EEESH_EEENS5_IJSH_SB_EEEEEEEvNS4_8identityES13_S1D_vS1E_EENS_8epilogue10collective6detail29Sm90TmaWarpSpecializedAdapterINS1H_15DefaultEpilogueISJ_SK_SK_NS1G_6thread17LinearCombinationISJ_Li1EffLNS1L_9ScaleType4KindE0ELNS_15FloatRoundStyleE2ESJ_EENS1_15EpilogueDefaultEEEEEvvEEEEvNT_6ParamsE)
        .other          _ZN7cutlass13device_kernelINS_4gemm6kernel13GemmUniversalIN4cute5tupleIJiiiiEEENS1_10collective13CollectiveMmaINS1_34MainloopSm90TmaGmmaWarpSpecializedILi4ENS5_IJNS4_1CILi1EEESB_SB_EEENS1_35KernelTmaWarpSpecializedCooperativeEEENS5_IJNSA_ILi256EEENSA_ILi176EEENSA_ILi64EEEEEENS_10bfloat16_tENS5_IJlSB_lEEESJ_SK_NS4_8TiledMMAINS4_8MMA_AtomIJNS4_4SM904GMMA27MMA_64x16x16_F32BF16BF16_SSILNSO_5MajorE0ELSQ_0ELNSO_7ScaleInE1ELSR_1EEEEEENS4_6LayoutINS5_IJNSA_ILi2EEESB_SB_EEENS5_IJSB_NSA_ILi0EEESX_EEEEENS5_IJNS4_10UnderscoreES10_S10_EEEEENS4_13SM90_TMA_LOADENS4_14ComposedLayoutINS4_7SwizzleILi3ELi4ELi3EEENS4_18smem_ptr_flag_bitsILi16EEENSU_INS5_IJNSA_ILi8EEESH_EEENS5_IJSH_SB_EEEEEEEvNS4_8identityES13_S1D_vS1E_EENS_8epilogue10collective6detail29Sm90TmaWarpSpecializedAdapterINS1H_15DefaultEpilogueISJ_SK_SK_NS1G_6thread17LinearCombinationISJ_Li1EffLNS1L_9ScaleType4KindE0ELNS_15FloatRoundStyleE2ESJ_EENS1_15EpilogueDefaultEEEEEvvEEEEvNT_6ParamsE,@"STO_CUDA_ENTRY STV_DEFAULT"
_ZN7cutlass13device_kernelINS_4gemm6kernel13GemmUniversalIN4cute5tupleIJiiiiEEENS1_10collective13CollectiveMmaINS1_34MainloopSm90TmaGmmaWarpSpecializedILi4ENS5_IJNS4_1CILi1EEESB_SB_EEENS1_35KernelTmaWarpSpecializedCooperativeEEENS5_IJNSA_ILi256EEENSA_ILi176EEENSA_ILi64EEEEEENS_10bfloat16_tENS5_IJlSB_lEEESJ_SK_NS4_8TiledMMAINS4_8MMA_AtomIJNS4_4SM904GMMA27MMA_64x16x16_F32BF16BF16_SSILNSO_5MajorE0ELSQ_0ELNSO_7ScaleInE1ELSR_1EEEEEENS4_6LayoutINS5_IJNSA_ILi2EEESB_SB_EEENS5_IJSB_NSA_ILi0EEESX_EEEEENS5_IJNS4_10UnderscoreES10_S10_EEEEENS4_13SM90_TMA_LOADENS4_14ComposedLayoutINS4_7SwizzleILi3ELi4ELi3EEENS4_18smem_ptr_flag_bitsILi16EEENSU_INS5_IJNSA_ILi8EEESH_EEENS5_IJSH_SB_EEEEEEEvNS4_8identityES13_S1D_vS1E_EENS_8epilogue10collective6detail29Sm90TmaWarpSpecializedAdapterINS1H_15DefaultEpilogueISJ_SK_SK_NS1G_6thread17LinearCombinationISJ_Li1EffLNS1L_9ScaleType4KindE0ELNS_15FloatRoundStyleE2ESJ_EENS1_15EpilogueDefaultEEEEEvvEEEEvNT_6ParamsE:
[----:B------:R-:W0:Y:S01]  /*0000*/  LDC R1, c[0x0][0x28] ;  /* 0x00000a00ff017b82 */ /* 0x000e220000000800 */
[----:B------:R-:W1:Y:S01]  /*0010*/  S2R R3, SR_TID.X ;  /* 0x0000000000037919 */ /* 0x000e620000002100 */
[----:B------:R-:W-:Y:S01]  /*0020*/  ELECT P0, URZ, PT ;  /* 0x00000000003f782f */ /* 0x000fe20003800000 */
[----:B------:R-:W-:Y:S01]  /*0030*/  BSSY B0, `(.L_x_0) ;  /* 0x000000f000007945 */ /* 0x000fe20003800000 */
[--C-:B-1----:R-:W-:Y:S02]  /*0040*/  SHF.R.U32.HI R0, RZ, 0x5, R3.reuse ;  /* 0x00000005ff007819 */ /* 0x102fe40000011603 */
[----:B------:R-:W-:-:S03]  /*0050*/  SHF.R.U32.HI R3, RZ, 0x7, R3 ;  /* 0x00000007ff037819 */ /* 0x000fc60000011603 */
[----:B------:R-:W1:Y:S04]  /*0060*/  SHFL.IDX PT, R2, R0, RZ, 0x1f ;  /* 0x00001fff00027589 */ /* 0x000e6800000e0000 */
[----:B------:R2:W3:Y:S01]  /*0070*/  SHFL.IDX PT, R8, R3, RZ, 0x1f ;  /* 0x00001fff03087589 */ /* 0x0004e200000e0000 */
[----:B-1----:R-:W-:-:S13]  /*0080*/  ISETP.NE.OR P0, PT, R2, RZ, !P0 ;  /* 0x000000ff0200720c */ /* 0x002fda0004705670 */
[----:B0-23--:R-:W-:Y:S05]  /*0090*/  @P0 BRA `(.L_x_1) ;  /* 0x0000000000200947 */ /* 0x00dfea0003800000 */
[----:B------:R-:W-:Y:S02]  /*00a0*/  ULDC.64 UR4, c[0x0][0x198] ;  /* 0x0000660000047ab9 */ /* 0x000fe40000000a00 */
[----:B------:R-:W-:Y:S02]  /*00b0*/  UIADD3 UR6, UP0, UR4, 0xf0, URZ ;  /* 0x000000f004067890 */ /* 0x000fe4000ff1e03f */
[----:B------:R-:W-:Y:S02]  /*00c0*/  UIADD3 UR4, UP1, UR4, 0x1f0, URZ ;  /* 0x000001f004047890 */ /* 0x000fe4000ff3e03f */
[----:B------:R-:W-:Y:S02]  /*00d0*/  UIADD3.X UR7, URZ, UR5, URZ, UP0, !UPT ;  /* 0x000000053f077290 */ /* 0x000fe400087fe43f */
[----:B------:R-:W-:-:S07]  /*00e0*/  UIADD3.X UR5, URZ, UR5, URZ, UP1, !UPT ;  /* 0x000000053f057290 */ /* 0x000fce0008ffe43f */
[----:B------:R0:W-:Y:S02]  /*00f0*/  UTMACCTL.PF [UR6] ;  /* 0x00000000060079b9 */ /* 0x0001e40008040000 */
[----:B------:R0:W-:Y:S02]  /*0100*/  UTMACCTL.PF [UR4] ;  /* 0x00000000040079b9 */ /* 0x0001e40008040000 */
[----:B0-----:R-:W-:Y:S01]  /*0110*/  NOP ;  /* 0x0000000000007918 */ /* 0x001fe20000000000 */
.L_x_1:
[----:B------:R-:W-:Y:S05]  /*0120*/  BSYNC B0 ;  /* 0x0000000000007941 */ /* 0x000fea0003800000 */
.L_x_0:
[----:B------:R-:W0:Y:S02]  /*0130*/  SHFL.IDX PT, R3, R0, RZ, 0x1f ;  /* 0x00001fff00037589 */ /* 0x000e2400000e0000 */
[----:B0-----:R-:W-:-:S13]  /*0140*/  ISETP.NE.AND P0, PT, R3, RZ, PT ;  /* 0x000000ff0300720c */ /* 0x001fda0003f05270 */
[----:B------:R-:W-:Y:S05]  /*0150*/  @P0 BRA `(.L_x_2) ;  /* 0x0000000000580947 */ /* 0x000fea0003800000 */
[----:B------:R-:W0:Y:S01]  /*0160*/  S2UR UR8, SR_CgaCtaId ;  /* 0x00000000000879c3 */ /* 0x000e220000008800 */
[----:B------:R-:W-:Y:S01]  /*0170*/  UMOV UR4, 0x400 ;  /* 0x0000040000047882 */ /* 0x000fe20000000000 */
[----:B------:R-:W-:Y:S01]  /*0180*/  UMOV UR5, 0x1 ;  /* 0x0000000100057882 */ /* 0x000fe20000000000 */
[----:B------:R-:W-:Y:S01]  /*0190*/  UMOV UR6, 0x100 ;  /* 0x0000010000067882 */ /* 0x000fe20000000000 */
[----:B------:R-:W-:Y:S01]  /*01a0*/  ELECT P0, URZ, PT ;  /* 0x00000000003f782f */ /* 0x000fe20003800000 */
[----:B------:R-:W-:-:S04]  /*01b0*/  UIADD3 UR6, -UR6, 0x100000, URZ ;  /* 0x0010000006067890 */ /* 0x000fc8000fffe13f */
[----:B------:R-:W-:Y:S02]  /*01c0*/  USHF.L.U32 UR7, UR6, 0xb, URZ ;  /* 0x0000000b06077899 */ /* 0x000fe4000800063f */
[----:B------:R-:W-:Y:S02]  /*01d0*/  USHF.L.U32 UR6, UR6, 0x1, URZ ;  /* 0x0000000106067899 */ /* 0x000fe4000800063f */
[----:B0-----:R-:W-:Y:S02]  /*01e0*/  ULEA UR8, UR8, UR4, 0x18 ;  /* 0x0000000408087291 */ /* 0x001fe4000f8ec03f */
[----:B------:R-:W-:-:S04]  /*01f0*/  UIADD3 UR4, -UR5, 0x100000, URZ ;  /* 0x0010000005047890 */ /* 0x000fc8000fffe13f */
[----:B------:R-:W-:Y:S02]  /*0200*/  USHF.L.U32 UR5, UR4, 0xb, URZ ;  /* 0x0000000b04057899 */ /* 0x000fe4000800063f */
[----:B------:R-:W-:Y:S01]  /*0210*/  USHF.L.U32 UR4, UR4, 0x1, URZ ;  /* 0x0000000104047899 */ /* 0x000fe2000800063f */
[----:B------:R-:W0:Y:S11]  /*0220*/  FENCE.VIEW.ASYNC.S ;  /* 0x00000000000073c6 */ /* 0x000e360000000000 */
[----:B0-----:R0:W1:Y:S01]  /*0230*/  SYNCS.EXCH.64 URZ, [UR8], UR4 ;  /* 0x00000004083f75b2 */ /* 0x0010620008000100 */
[----:B------:R0:W2:Y:S01]  /*0240*/  SYNCS.EXCH.64 URZ, [UR8+0x20], UR6 ;  /* 0x00002006083f75b2 */ /* 0x0000a20008000100 */
[----:B------:R0:W3:Y:S01]  /*0250*/  SYNCS.EXCH.64 URZ, [UR8+0x8], UR4 ;  /* 0x00000804083f75b2 */ /* 0x0000e20008000100 */
[----:B------:R0:W4:Y:S01]  /*0260*/  SYNCS.EXCH.64 URZ, [UR8+0x28], UR6 ;  /* 0x00002806083f75b2 */ /* 0x0001220008000100 */
[----:B------:R0:W0:Y:S01]  /*0270*/  SYNCS.EXCH.64 URZ, [UR8+0x10], UR4 ;  /* 0x00001004083f75b2 */ /* 0x0000220008000100 */
[----:B------:R0:W0:Y:S01]  /*0280*/  SYNCS.EXCH.64 URZ, [UR8+0x30], UR6 ;  /* 0x00003006083f75b2 */ /* 0x0000220008000100 */
[----:B------:R0:W0:Y:S01]  /*0290*/  SYNCS.EXCH.64 URZ, [UR8+0x18], UR4 ;  /* 0x00001804083f75b2 */ /* 0x0000220008000100 */
[----:B------:R0:W0:Y:S01]  /*02a0*/  SYNCS.EXCH.64 URZ, [UR8+0x38], UR6 ;  /* 0x00003806083f75b2 */ /* 0x0000220008000100 */
[----:B------:R-:W-:Y:S01]  /*02b0*/  NOP ;  /* 0x0000000000007918 */ /* 0x000fe20000000000 */
.L_x_2:
[----:B------:R-:W5:Y:S01]  /*02c0*/  SHFL.IDX PT, R0, R0, RZ, 0x1f ;  /* 0x00001fff00007589 */ /* 0x000f6200000e0000 */
[----:B------:R-:W-:Y:S01]  /*02d0*/  ELECT P0, URZ, PT ;  /* 0x00000000003f782f */ /* 0x000fe20003800000 */
[----:B------:R-:W1:Y:S01]  /*02e0*/  LDC R4, c[0x0][0x65c] ;  /* 0x00019700ff047b82 */ /* 0x000e620000000800 */
[----:B------:R-:W-:Y:S01]  /*02f0*/  SHF.R.S32.HI R5, RZ, 0x1f, R2 ;  /* 0x0000001fff057819 */ /* 0x000fe20000011402 */
[----:B------:R-:W2:Y:S01]  /*0300*/  S2R R3, SR_CTAID.Y ;  /* 0x0000000000037919 */ /* 0x000ea20000002600 */
[----:B0-----:R-:W-:Y:S01]  /*0310*/  UMOV UR4, 0x20 ;  /* 0x0000002000047882 */ /* 0x001fe20000000000 */
[----:B------:R-:W-:Y:S01]  /*0320*/  ISETP.NE.AND P2, PT, R8, RZ, PT ;  /* 0x000000ff0800720c */ /* 0x000fe20003f45270 */
[----:B------:R-:W-:Y:S01]  /*0330*/  NOP ;  /* 0x0000000000007918 */ /* 0x000fe20000000000 */
[----:B------:R-:W-:Y:S01]  /*0340*/  LEA.HI R5, R5, R2, RZ, 0x2 ;  /* 0x0000000205057211 */ /* 0x000fe200078f10ff */
[----:B------:R-:W-:-:S03]  /*0350*/  NOP ;  /* 0x0000000000007918 */ /* 0x000fc60000000000 */
[----:B------:R-:W-:Y:S02]  /*0360*/  LOP3.LUT R5, R5, 0xfffffffc, RZ, 0xc0, !PT ;  /* 0xfffffffc05057812 */ /* 0x000fe400078ec0ff */
[----:B-----5:R-:W-:-:S03]  /*0370*/  ISETP.NE.OR P0, PT, R0, RZ, !P0 ;  /* 0x000000ff0000720c */ /* 0x020fc60004705670 */
[----:B------:R-:W-:Y:S01]  /*0380*/  IMAD.IADD R0, R2, 0x1, -R5 ;  /* 0x0000000102007824 */ /* 0x000fe200078e0a05 */
[----:B-1----:R-:W-:Y:S01]  /*0390*/  ISETP.NE.AND P3, PT, R4, 0x1, PT ;  /* 0x000000010400780c */ /* 0x002fe20003f65270 */
[----:B------:R-:W-:Y:S01]  /*03a0*/  IMAD.MOV.U32 R5, RZ, RZ, RZ ;  /* 0x000000ffff057224 */ /* 0x000fe200078e00ff */
[----:B------:R-:W0:Y:S07]  /*03b0*/  S2R R4, SR_CTAID.X ;  /* 0x0000000000047919 */ /* 0x000e2e0000002500 */
[----:B------:R-:W-:Y:S01]  /*03c0*/  VOTEU.ALL UP0, P0 ;  /* 0x00000000003f7886 */ /* 0x000fe20000000000 */
[----:B------:R-:W-:-:S03]  /*03d0*/  VOTEU.ALL UP1, P0 ;  /* 0x00000000003f7886 */ /* 0x000fc60000020000 */
[----:B------:R-:W0:Y:S01]  /*03e0*/  @P3 LDC R19, c[0x0][0x10] ;  /* 0x00000400ff133b82 */ /* 0x000e220000000800 */
[----:B--2---:R-:W-:Y:S01]  /*03f0*/  @P3 IMAD.MOV.U32 R6, RZ, RZ, R3 ;  /* 0x000000ffff063224 */ /* 0x004fe200078e0003 */
[----:B------:R-:W-:Y:S01]  /*0400*/  @!UP0 UMOV UR6, 0x400 ;  /* 0x0000040000068882 */ /* 0x000fe20000000000 */
[----:B------:R-:W-:-:S04]  /*0410*/  @!UP0 UIADD3 UR4, -UR4, 0x100000, URZ ;  /* 0x0010000004048890 */ /* 0x000fc8000fffe13f */
[----:B------:R-:W-:Y:S02]  /*0420*/  @!UP0 USHF.L.U32 UR5, UR4, 0xb, URZ ;  /* 0x0000000b04058899 */ /* 0x000fe4000800063f */
[----:B------:R-:W-:Y:S01]  /*0430*/  @!UP0 USHF.L.U32 UR4, UR4, 0x1, URZ ;  /* 0x0000000104048899 */ /* 0x000fe2000800063f */
[----:B------:R-:W-:Y:S02]  /*0440*/  @P3 IMAD.MOV.U32 R7, RZ, RZ, RZ ;  /* 0x000000ffff073224 */ /* 0x000fe400078e00ff */
[----:B------:R-:W-:Y:S01]  /*0450*/  @P3 IMAD.MOV.U32 R17, RZ, RZ, RZ ;  /* 0x000000ffff113224 */ /* 0x000fe200078e00ff */
[----:B------:R-:W1:Y:S08]  /*0460*/  @!UP0 S2UR UR7, SR_CgaCtaId ;  /* 0x00000000000789c3 */ /* 0x000e700000008800 */
[----:B------:R-:W2:Y:S01]  /*0470*/  @!P3 LDC R9, c[0x0][0xc] ;  /* 0x00000300ff09bb82 */ /* 0x000ea20000000800 */
[----:B0-----:R-:W-:-:S04]  /*0480*/  @P3 IMAD.WIDE.U32 R18, R4, R19, R6 ;  /* 0x0000001304123225 */ /* 0x001fc800078e0006 */
[----:B------:R-:W-:Y:S01]  /*0490*/  @P3 IMAD.IADD R17, R19, 0x1, R17 ;  /* 0x0000000113113824 */ /* 0x000fe200078e0211 */
[----:B-1----:R-:W-:Y:S01]  /*04a0*/  @!UP0 ULEA UR6, UR7, UR6, 0x18 ;  /* 0x0000000607068291 */ /* 0x002fe2000f8ec03f */
[----:B------:R-:W-:Y:S01]  /*04b0*/  VOTEU.ALL UP0, P0 ;  /* 0x00000000003f7886 */ /* 0x000fe20000000000 */
[----:B------:R-:W-:-:S04]  /*04c0*/  ISETP.NE.AND P0, PT, R0, 0x3, PT ;  /* 0x000000030000780c */ /* 0x000fc80003f05270 */
[----:B------:R-:W-:Y:S01]  /*04d0*/  ISETP.EQ.OR P0, PT, R0, RZ, !P0 ;  /* 0x000000ff0000720c */ /* 0x000fe20004702670 */
[----:B--2---:R-:W-:-:S03]  /*04e0*/  @!P3 IMAD.WIDE.U32 R6, R9, R3, R4 ;  /* 0x000000030906b225 */ /* 0x004fc600078e0004 */
[C---:B------:R-:W-:Y:S01]  /*04f0*/  ISETP.EQ.AND P0, PT, R8.reuse, RZ, P0 ;  /* 0x000000ff0800720c */ /* 0x040fe20000702270 */
[----:B------:R-:W-:Y:S01]  /*0500*/  VIADD R8, R8, 0xffffffff ;  /* 0xffffffff08087836 */ /* 0x000fe20000000000 */
[----:B------:R-:W0:Y:S02]  /*0510*/  FENCE.VIEW.ASYNC.S ;  /* 0x00000000000073c6 */ /* 0x000e240000000000 */
[----:B0-----:R0:W3:Y:S01]  /*0520*/  @!UP0 SYNCS.EXCH.64 URZ, [UR6+0x50], UR4 ;  /* 0x00005004063f85b2 */ /* 0x0010e20008000100 */
[----:B------:R-:W-:Y:S01]  /*0530*/  @!P3 IMAD.MOV.U32 R18, RZ, RZ, R6 ;  /* 0x000000ffff12b224 */ /* 0x000fe200078e0006 */
[----:B------:R-:W-:Y:S01]  /*0540*/  SEL R2, RZ, 0x1, !P0 ;  /* 0x00000001ff027807 */ /* 0x000fe20004000000 */
[----:B------:R-:W-:Y:S01]  /*0550*/  @!P3 IMAD.MOV.U32 R17, RZ, RZ, R7 ;  /* 0x000000ffff11b224 */ /* 0x000fe200078e0007 */
[----:B------:R-:W-:-:S04]  /*0560*/  ISETP.GE.U32.AND P1, PT, R8, 0x2, PT ;  /* 0x000000020800780c */ /* 0x000fc80003f26070 */
[----:B------:R-:W-:Y:S01]  /*0570*/  SEL R2, R2, 0x2, P1 ;  /* 0x0000000202027807 */ /* 0x000fe20000800000 */
[----:B------:R0:W3:Y:S01]  /*0580*/  @!UP1 SYNCS.EXCH.64 URZ, [UR6+0x58], UR4 ;  /* 0x00005804063f95b2 */ /* 0x0000e20008000100 */
[----:B------:R-:W-:Y:S01]  /*0590*/  NOP ;  /* 0x0000000000007918 */ /* 0x000fe20000000000 */
[----:B---34-:R-:W-:Y:S06]  /*05a0*/  BAR.SYNC.DEFER_BLOCKING 0x0 ;  /* 0x0000000000007b1d */ /* 0x018fec0000010000 */
[----:B------:R-:W-:Y:S05]  /*05b0*/  @!P2 BRA `(.L_x_3) ;  /* 0x0000010000f4a947 */ /* 0x000fea0003800000 */
[----:B------:R-:W-:-:S13]  /*05c0*/  ISETP.GT.U32.AND P0, PT, R8, 0x1, PT ;  /* 0x000000010800780c */ /* 0x000fda0003f04070 */
[----:B0-----:R-:W-:Y:S05]  /*05d0*/  @P0 EXIT ;  /* 0x000000000000094d */ /* 0x001fea0003800000 */
[----:B------:R-:W-:Y:S01]  /*05e0*/  ULDC.64 UR4, c[0x0][0x650] ;  /* 0x0001940000047ab9 */ /* 0x000fe20000000a00 */
[----:B------:R-:W-:Y:S01]  /*05f0*/  PRMT R0, RZ, 0x7610, R0 ;  /* 0x00007610ff007816 */ /* 0x000fe20000000000 */
[----:B------:R-:W-:Y:S01]  /*0600*/  IMAD.MOV.U32 R22, RZ, RZ, -0x1 ;  /* 0xffffffffff167424 */ /* 0x000fe200078e00ff */
[----:B------:R-:W-:Y:S01]  /*0610*/  ISETP.GE.U32.AND P0, PT, R18, UR4, PT ;  /* 0x0000000412007c0c */ /* 0x000fe2000bf06070 */
[----:B------:R-:W-:Y:S02]  /*0620*/  IMAD.MOV.U32 R19, RZ, RZ, -0x1 ;  /* 0xffffffffff137424 */ /* 0x000fe400078e00ff */
[----:B------:R-:W-:Y:S01]  /*0630*/  IMAD.MOV.U32 R16, RZ, RZ, -0x1 ;  /* 0xffffffffff107424 */ /* 0x000fe200078e00ff */
[----:B------:R-:W-:-:S13]  /*0640*/  ISETP.GE.U32.AND.EX P0, PT, R17, UR5, PT, P0 ;  /* 0x0000000511007c0c */ /* 0x000fda000bf06100 */
[----:B------:R-:W-:Y:S05]  /*0650*/  @P0 BRA `(.L_x_4) ;  /* 0x00000004005c0947 */ /* 0x000fea0003800000 */
[----:B------:R-:W0:Y:S01]  /*0660*/  LDC.64 R14, c[0x0][0x628] ;  /* 0x00018a00ff0e7b82 */ /* 0x000e220000000a00 */
[----:B------:R-:W-:Y:S02]  /*0670*/  IMAD.MOV.U32 R6, RZ, RZ, R18 ;  /* 0x000000ffff067224 */ /* 0x000fe400078e0012 */
[----:B------:R-:W-:-:S05]  /*0680*/  IMAD.MOV.U32 R7, RZ, RZ, R17 ;  /* 0x000000ffff077224 */ /* 0x000fca00078e0011 */
[----:B------:R-:W1:Y:S08]  /*0690*/  LDC R0, c[0x0][0x630] ;  /* 0x00018c00ff007b82 */ /* 0x000e700000000800 */
[----:B------:R-:W2:Y:S01]  /*06a0*/  LDC.64 R20, c[0x0][0x620] ;  /* 0x00018800ff147b82 */ /* 0x000ea20000000a00 */
[----:B0-----:R-:W-:-:S04]  /*06b0*/  ISETP.NE.U32.AND P0, PT, R14, RZ, PT ;  /* 0x000000ff0e00720c */ /* 0x001fc80003f05070 */
[----:B------:R-:W-:-:S13]  /*06c0*/  ISETP.NE.AND.EX P0, PT, R15, RZ, PT, P0 ;  /* 0x000000ff0f00720c */ /* 0x000fda0003f05300 */
[----:B-12---:R-:W-:Y:S05]  /*06d0*/  @!P0 BRA `(.L_x_5) ;  /* 0x0000000000288947 */ /* 0x006fea0003800000 */
[----:B------:R-:W0:Y:S02]  /*06e0*/  LDC R11, c[0x0][0x634] ;  /* 0x00018d00ff0b7b82 */ /* 0x000e240000000800 */
[----:B0-----:R-:W-:-:S05]  /*06f0*/  IADD3 R11, P0, R18, R11, RZ ;  /* 0x0000000b120b7210 */ /* 0x001fca0007f1e0ff */
[----:B------:R-:W-:-:S04]  /*0700*/  IMAD.X R13, RZ, RZ, R17, P0 ;  /* 0x000000ffff0d7224 */ /* 0x000fc800000e0611 */
[----:B------:R-:W-:-:S04]  /*0710*/  IMAD.WIDE.U32 R6, R13, R14, RZ ;  /* 0x0000000e0d067225 */ /* 0x000fc800078e00ff */
[----:B------:R-:W-:-:S04]  /*0720*/  IMAD.WIDE.U32 R8, P0, R11, R15, R6 ;  /* 0x0000000f0b087225 */ /* 0x000fc80007800006 */
[----:B------:R-:W-:-:S04]  /*0730*/  IMAD.WIDE.U32 R6, R11, R14, RZ ;  /* 0x0000000e0b067225 */ /* 0x000fc800078e00ff */
[----:B------:R-:W-:Y:S01]  /*0740*/  IMAD.X R11, RZ, RZ, RZ, P0 ;  /* 0x000000ffff0b7224 */ /* 0x000fe200000e06ff */
[----:B------:R-:W-:Y:S01]  /*0750*/  IADD3 RZ, P0, R7, R8, RZ ;  /* 0x0000000807ff7210 */ /* 0x000fe20007f1e0ff */
[----:B------:R-:W-:-:S04]  /*0760*/  IMAD.MOV.U32 R10, RZ, RZ, R9 ;  /* 0x000000ffff0a7224 */ /* 0x000fc800078e0009 */
[----:B------:R-:W-:-:S08]  /*0770*/  IMAD.WIDE.U32.X R6, R13, R15, R10, P0 ;  /* 0x0000000f0d067225 */ /* 0x000fd000000e040a */
.L_x_5:
[-CC-:B------:R-:W-:Y:S01]  /*0780*/  SHF.R.U64 R23, R6, R0.reuse, R7.reuse ;  /* 0x0000000006177219 */ /* 0x180fe20000001207 */
[----:B------:R-:W0:Y:S01]  /*0790*/  LDC R10, c[0x0][0x618] ;  /* 0x00018600ff0a7b82 */ /* 0x000e220000000800 */
[----:B------:R-:W-:Y:S01]  /*07a0*/  SHF.R.U32.HI R5, RZ, R0, R7 ;  /* 0x00000000ff057219 */ /* 0x000fe20000011607 */
[----:B------:R-:W-:Y:S01]  /*07b0*/  ULDC UR4, c[0x0][0x150] ;  /* 0x0000540000047ab9 */ /* 0x000fe20000000800 */
[----:B------:R-:W-:Y:S01]  /*07c0*/  IADD3 R9, P0, RZ, -R23, RZ ;  /* 0x80000017ff097210 */ /* 0x000fe20007f1e0ff */
[----:B------:R-:W-:Y:S01]  /*07d0*/  IMAD.MOV.U32 R16, RZ, RZ, R18 ;  /* 0x000000ffff107224 */ /* 0x000fe200078e0012 */
[----:B------:R-:W-:-:S03]  /*07e0*/  I2FP.F32.U32 R0, R4 ;  /* 0x0000000400007245 */ /* 0x000fc60000201000 */
[----:B------:R-:W1:Y:S01]  /*07f0*/  LDC.64 R24, c[0x0][0x640] ;  /* 0x00019000ff187b82 */ /* 0x000e620000000a00 */
[----:B------:R-:W-:Y:S02]  /*0800*/  IMAD.X R11, RZ, RZ, ~R5, P0 ;  /* 0x000000ffff0b7224 */ /* 0x000fe400000e0e05 */
[----:B------:R-:W-:Y:S01]  /*0810*/  FMUL R0, R0, UR4 ;  /* 0x0000000400007c20 */ /* 0x000fe20008400000 */
[----:B------:R-:W-:Y:S01]  /*0820*/  IMAD.WIDE.U32 R6, R9, R20, R16 ;  /* 0x0000001409067225 */ /* 0x000fe200078e0010 */
[----:B------:R-:W-:-:S03]  /*0830*/  ULDC UR4, c[0x0][0x154] ;  /* 0x0000550000047ab9 */ /* 0x000fc60000000800 */
[----:B------:R-:W-:Y:S01]  /*0840*/  IMAD R8, R11, R20, RZ ;  /* 0x000000140b087224 */ /* 0x000fe200078e02ff */
[----:B------:R-:W2:Y:S01]  /*0850*/  LDC R5, c[0x0][0x144] ;  /* 0x00005100ff057b82 */ /* 0x000ea20000000800 */
[----:B------:R-:W3:Y:S02]  /*0860*/  F2I.U32.TRUNC.NTZ R0, R0 ;  /* 0x0000000000007305 */ /* 0x000ee4000020f000 */
[----:B------:R-:W-:-:S04]  /*0870*/  IMAD R9, R9, R21, R8 ;  /* 0x0000001509097224 */ /* 0x000fc800078e0208 */
[----:B------:R-:W-:Y:S01]  /*0880*/  IMAD.IADD R7, R7, 0x1, R9 ;  /* 0x0000000107077824 */ /* 0x000fe200078e0209 */
[----:B------:R-:W4:Y:S01]  /*0890*/  LDC R12, c[0x0][0x608] ;  /* 0x00018200ff0c7b82 */ /* 0x000f220000000800 */
[----:B------:R-:W-:-:S03]  /*08a0*/  IMAD.MOV.U32 R9, RZ, RZ, -0x1 ;  /* 0xffffffffff097424 */ /* 0x000fc600078e00ff */
[-CC-:B0-----:R-:W-:Y:S02]  /*08b0*/  SHF.R.U64 R16, R6, R10.reuse, R7.reuse ;  /* 0x0000000a06107219 */ /* 0x181fe40000001207 */
[----:B------:R-:W-:Y:S02]  /*08c0*/  I2FP.F32.U32 R6, R3 ;  /* 0x0000000300067245 */ /* 0x000fe40000201000 */
[----:B------:R-:W0:Y:S01]  /*08d0*/  LDC R22, c[0x0][0x658] ;  /* 0x00019600ff167b82 */ /* 0x000e220000000800 */
[----:B-1----:R-:W-:Y:S01]  /*08e0*/  ISETP.NE.U32.AND P0, PT, R24, RZ, PT ;  /* 0x000000ff1800720c */ /* 0x002fe20003f05070 */
[----:B---3--:R-:W-:Y:S01]  /*08f0*/  IMAD.MOV R8, RZ, RZ, -R0 ;  /* 0x000000ffff087224 */ /* 0x008fe200078e0a00 */
[----:B------:R-:W-:Y:S01]  /*0900*/  SHF.R.U32.HI R7, RZ, R10, R7 ;  /* 0x0000000aff077219 */ /* 0x000fe20000011607 */
[----:B------:R-:W-:Y:S01]  /*0910*/  FMUL R6, R6, UR4 ;  /* 0x0000000406067c20 */ /* 0x000fe20008400000 */
[----:B------:R-:W-:-:S03]  /*0920*/  ISETP.NE.AND.EX P0, PT, R25, RZ, PT, P0 ;  /* 0x000000ff1900720c */ /* 0x000fc60003f05300 */
[----:B------:R-:W1:Y:S01]  /*0930*/  LDC R14, c[0x0][0x148] ;  /* 0x00005200ff0e7b82 */ /* 0x000e620000000800 */
[----:B--2---:R-:W-:-:S07]  /*0940*/  IMAD R0, R5, R8, R4 ;  /* 0x0000000805007224 */ /* 0x004fce00078e0204 */
[----:B------:R-:W2:Y:S01]  /*0950*/  LDC R20, c[0x0][0x600] ;  /* 0x00018000ff147b82 */ /* 0x000ea20000000800 */
[-CC-:B----4-:R-:W-:Y:S02]  /*0960*/  SHF.R.U64 R26, R16, R12.reuse, R7.reuse ;  /* 0x0000000c101a7219 */ /* 0x190fe40000001207 */
[----:B------:R-:W-:Y:S01]  /*0970*/  SHF.R.U32.HI R5, RZ, R12, R7 ;  /* 0x0000000cff057219 */ /* 0x000fe20000011607 */
[----:B------:R-:W-:Y:S01]  /*0980*/  IMAD.MOV.U32 R7, RZ, RZ, 0x1 ;  /* 0x00000001ff077424 */ /* 0x000fe200078e00ff */
[----:B------:R3:W4:Y:S03]  /*0990*/  F2I.U32.TRUNC.NTZ R12, R6 ;  /* 0x00000006000c7305 */ /* 0x000726000020f000 */
[----:B------:R-:W1:Y:S01]  /*09a0*/  LDC R15, c[0x0][0x648] ;  /* 0x00019200ff0f7b82 */ /* 0x000e620000000800 */
[-C--:B0-----:R-:W-:Y:S02]  /*09b0*/  SHF.L.U32 R4, R9, R22.reuse, RZ ;  /* 0x0000001609047219 */ /* 0x081fe400000006ff */
[----:B------:R-:W-:-:S02]  /*09c0*/  SHF.R.U64 R28, R26, R22, R5 ;  /* 0x000000161a1c7219 */ /* 0x000fc40000001205 */
[----:B------:R-:W-:Y:S02]  /*09d0*/  LOP3.LUT R11, RZ, R4, RZ, 0x33, !PT ;  /* 0x00000004ff0b7212 */ /* 0x000fe400078e33ff */
[-C--:B------:R-:W-:Y:S01]  /*09e0*/  SHF.R.U32.HI R5, RZ, R22.reuse, R5 ;  /* 0x00000016ff057219 */ /* 0x080fe20000011605 */
[----:B------:R-:W0:Y:S01]  /*09f0*/  LDC R19, c[0x0][0x638] ;  /* 0x00018e00ff137b82 */ /* 0x000e220000000800 */
[----:B------:R-:W-:Y:S01]  /*0a00*/  SHF.L.U32 R10, R7, R22, RZ ;  /* 0x00000016070a7219 */ /* 0x000fe200000006ff */
[----:B------:R-:W-:-:S06]  /*0a10*/  IMAD.MOV.U32 R4, RZ, RZ, R28 ;  /* 0x000000ffff047224 */ /* 0x000fcc00078e001c */
[----:B------:R-:W0:Y:S01]  /*0a20*/  LDC R21, c[0x0][0x610] ;  /* 0x00018400ff157b82 */ /* 0x000e220000000800 */
[----:B---34-:R-:W-:Y:S05]  /*0a30*/  @!P0 BRA `(.L_x_6) ;  /* 0x0000000000288947 */ /* 0x018fea0003800000 */
[----:B------:R-:W3:Y:S02]  /*0a40*/  LDC R9, c[0x0][0x64c] ;  /* 0x00019300ff097b82 */ /* 0x000ee40000000800 */
[----:B---3--:R-:W-:-:S05]  /*0a50*/  IADD3 R9, P0, R28, R9, RZ ;  /* 0x000000091c097210 */ /* 0x008fca0007f1e0ff */
        /* <DEDUP_REMOVED lines=8> */
.L_x_6:
[----:B-1----:R-:W-:Y:S01]  /*0ae0*/  SHF.R.U64 R4, R4, R15, R5 ;  /* 0x0000000f04047219 */ /* 0x002fe20000001205 */
[----:B--2---:R-:W-:Y:S01]  /*0af0*/  VIADD R5, R20, 0xffffffff ;  /* 0xffffffff14057836 */ /* 0x004fe20000000000 */
[----:B------:R-:W-:Y:S01]  /*0b00*/  LOP3.LUT R11, R26, R11, RZ, 0xc0, !PT ;  /* 0x0000000b1a0b7212 */ /* 0x000fe200078ec0ff */
[----:B------:R-:W-:Y:S02]  /*0b10*/  IMAD.MOV R12, RZ, RZ, -R12 ;  /* 0x000000ffff0c7224 */ /* 0x000fe400078e0a0c */
[----:B------:R-:W-:Y:S01]  /*0b20*/  IMAD.MOV R6, RZ, RZ, -R4 ;  /* 0x000000ffff067224 */ /* 0x000fe200078e0a04 */
[----:B------:R-:W-:Y:S01]  /*0b30*/  LOP3.LUT R5, R16, R5, RZ, 0xc0, !PT ;  /* 0x0000000510057212 */ /* 0x000fe200078ec0ff */
[----:B------:R-:W-:Y:S02]  /*0b40*/  @P3 IMAD R0, R14, R12, R3 ;  /* 0x0000000c0e003224 */ /* 0x000fe400078e0203 */
[----:B------:R-:W-:Y:S02]  /*0b50*/  IMAD R11, R10, R4, R11 ;  /* 0x000000040a0b7224 */ /* 0x000fe400078e020b */
[----:B0-----:R-:W-:-:S02]  /*0b60*/  IMAD R3, R6, R19, R28 ;  /* 0x0000001306037224 */ /* 0x001fc400078e021c */
[----:B------:R-:W-:Y:S02]  /*0b70*/  IMAD R22, R11, R21, R0 ;  /* 0x000000150b167224 */ /* 0x000fe400078e0200 */
[----:B------:R-:W-:Y:S02]  /*0b80*/  IMAD R3, R3, R20, R5 ;  /* 0x0000001403037224 */ /* 0x000fe400078e0205 */
[----:B------:R-:W-:Y:S02]  /*0b90*/  IMAD.MOV.U32 R0, RZ, RZ, 0x1 ;  /* 0x00000001ff007424 */ /* 0x000fe400078e00ff */
[----:B------:R-:W-:Y:S01]  /*0ba0*/  IMAD.MOV.U32 R16, RZ, RZ, R23 ;  /* 0x000000ffff107224 */ /* 0x000fe200078e0017 */
[----:B------:R-:W-:Y:S02]  /*0bb0*/  SEL R19, R3, R22, !P3 ;  /* 0x0000001603137207 */ /* 0x000fe40005800000 */
[----:B------:R-:W-:-:S07]  /*0bc0*/  SEL R22, R22, R3, !P3 ;  /* 0x0000000316167207 */ /* 0x000fce0005800000 */
.L_x_4:
[----:B------:R-:W-:-:S08]  /*0bd0*/  NOP ;  /* 0x0000000000007918 */ /* 0x000fd00000000000 */
[----:B------:R-:W0:Y:S02]  /*0be0*/  USETMAXREG.TRY_ALLOC.CTAPOOL UP0, 0xe8 ;  /* 0x000000e8000079c8 */ /* 0x000e240008000600 */
[----:B0-----:R-:W-:-:S13]  /*0bf0*/  PLOP3.LUT P0, PT, PT, PT, UP0, 0x80, 0x0 ;  /* 0x000000000000781c */ /* 0x001fda0003f0f008 */
[----:B------:R-:W-:Y:S05]  /*0c00*/  @!P0 BRA `(.L_x_4) ;  /* 0xfffffffc00f08947 */ /* 0x000fea000383ffff */
[----:B------:R-:W-:Y:S01]  /*0c10*/  ULDC.64 UR4, c[0x0][0x598] ;  /* 0x0001660000047ab9 */ /* 0x000fe20000000a00 */
[----:B------:R-:W-:Y:S01]  /*0c20*/  ULDC.64 UR54, c[0x0][0x208] ;  /* 0x0000820000367ab9 */ /* 0x000fe20000000a00 */
[----:B------:R-:W-:-:S04]  /*0c30*/  ISETP.NE.U32.AND P0, PT, RZ, UR4, PT ;  /* 0x00000004ff007c0c */ /* 0x000fc8000bf05070 */
[----:B------:R-:W-:-:S13]  /*0c40*/  ISETP.NE.AND.EX P0, PT, RZ, UR5, PT, P0 ;  /* 0x00000005ff007c0c */ /* 0x000fda000bf05300 */
[----:B------:R-:W-:Y:S05]  /*0c50*/  @!P0 BRA `(.L_x_7) ;  /* 0x00000000001c8947 */ /* 0x000fea0003800000 */
[----:B------:R-:W0:Y:S02]  /*0c60*/  LDC.64 R4, c[0x0][0x598] ;  /* 0x00016600ff047b82 */ /* 0x000e240000000a00 */
[----:B0-----:R-:W2:Y:S02]  /*0c70*/  LDG.E.64 R4, desc[UR54][R4.64] ;  /* 0x0000003604047981 */ /* 0x001ea4000c1e1b00 */
[----:B--2---:R-:W-:-:S04]  /*0c80*/  ISETP.NE.U32.AND P0, PT, R4, RZ, PT ;  /* 0x000000ff0400720c */ /* 0x004fc80003f05070 */
[----:B------:R-:W-:-:S13]  /*0c90*/  ISETP.NE.AND.EX P0, PT, R5, RZ, PT, P0 ;  /* 0x000000ff0500720c */ /* 0x000fda0003f05300 */
[----:B------:R-:W-:Y:S05]  /*0ca0*/  @!P0 BRA `(.L_x_7) ;  /* 0x0000000000088947 */ /* 0x000fea0003800000 */
[----:B------:R0:W5:Y:S01]  /*0cb0*/  LD.E R200, desc[UR54][R4.64] ;  /* 0x0000003604c87980 */ /* 0x000162000c101900 */
[----:B------:R-:W-:Y:S05]  /*0cc0*/  BRA `(.L_x_8) ;  /* 0x0000000000247947 */ /* 0x000fea0003800000 */
.L_x_7:
[----:B------:R-:W-:Y:S02]  /*0cd0*/  ULDC.64 UR4, c[0x0][0x588] ;  /* 0x0001620000047ab9 */ /* 0x000fe40000000a00 */
[----:B------:R-:W-:-:S04]  /*0ce0*/  ISETP.NE.U32.AND P0, PT, RZ, UR4, PT ;  /* 0x00000004ff007c0c */ /* 0x000fc8000bf05070 */
[----:B------:R-:W-:-:S13]  /*0cf0*/  ISETP.NE.AND.EX P0, PT, RZ, UR5, PT, P0 ;  /* 0x00000005ff007c0c */ /* 0x000fda000bf05300 */
[----:B------:R-:W-:Y:S05]  /*0d00*/  @!P0 BRA `(.L_x_9) ;  /* 0x00000000000c8947 */ /* 0x000fea0003800000 */
[----:B------:R-:W0:Y:S02]  /*0d10*/  LDC.64 R200, c[0x0][0x588] ;  /* 0x00016200ffc87b82 */ /* 0x000e240000000a00 */
[----:B0-----:R1:W5:Y:S01]  /*0d20*/  LDG.E R200, desc[UR54][R200.64] ;  /* 0x00000036c8c87981 */ /* 0x001362000c1e1900 */
[----:B------:R-:W-:Y:S05]  /*0d30*/  BRA `(.L_x_8) ;  /* 0x0000000000087947 */ /* 0x000fea0003800000 */
.L_x_9:
[----:B------:R-:W-:Y:S02]  /*0d40*/  ULDC UR4, c[0x0][0x580] ;  /* 0x0001600000047ab9 */ /* 0x000fe40000000800 */
[----:B------:R-:W-:-:S07]  /*0d50*/  IMAD.U32 R200, RZ, RZ, UR4 ;  /* 0x00000004ffc87e24 */ /* 0x000fce000f8e00ff */
.L_x_8:
[----:B------:R-:W-:Y:S02]  /*0d60*/  ULDC.64 UR4, c[0x0][0x5a0] ;  /* 0x0001680000047ab9 */ /* 0x000fe40000000a00 */
[----:B------:R-:W-:-:S04]  /*0d70*/  ISETP.NE.U32.AND P0, PT, RZ, UR4, PT ;  /* 0x00000004ff007c0c */ /* 0x000fc8000bf05070 */
[----:B------:R-:W-:-:S13]  /*0d80*/  ISETP.NE.AND.EX P0, PT, RZ, UR5, PT, P0 ;  /* 0x00000005ff007c0c */ /* 0x000fda000bf05300 */
[----:B------:R-:W-:Y:S05]  /*0d90*/  @!P0 BRA `(.L_x_10) ;  /* 0x00000000001c8947 */ /* 0x000fea0003800000 */
[----:B0-----:R-:W0:Y:S02]  /*0da0*/  LDC.64 R4, c[0x0][0x5a0] ;  /* 0x00016800ff047b82 */ /* 0x001e240000000a00 */
[----:B0-----:R-:W2:Y:S02]  /*0db0*/  LDG.E.64 R4, desc[UR54][R4.64] ;  /* 0x0000003604047981 */ /* 0x001ea4000c1e1b00 */
[----:B--2---:R-:W-:-:S04]  /*0dc0*/  ISETP.NE.U32.AND P0, PT, R4, RZ, PT ;  /* 0x000000ff0400720c */ /* 0x004fc80003f05070 */
[----:B------:R-:W-:-:S13]  /*0dd0*/  ISETP.NE.AND.EX P0, PT, R5, RZ, PT, P0 ;  /* 0x000000ff0500720c */ /* 0x000fda0003f05300 */
[----:B------:R-:W-:Y:S05]  /*0de0*/  @!P0 BRA `(.L_x_10) ;  /* 0x0000000000088947 */ /* 0x000fea0003800000 */
[----:B------:R0:W5:Y:S01]  /*0df0*/  LD.E R23, desc[UR54][R4.64] ;  /* 0x0000003604177980 */ /* 0x000162000c101900 */
[----:B------:R-:W-:Y:S05]  /*0e00*/  BRA `(.L_x_11) ;  /* 0x0000000000247947 */ /* 0x000fea0003800000 */
.L_x_10:
[----:B------:R-:W-:Y:S02]  /*0e10*/  ULDC.64 UR4, c[0x0][0x590] ;  /* 0x0001640000047ab9 */ /* 0x000fe40000000a00 */
[----:B------:R-:W-:-:S04]  /*0e20*/  ISETP.NE.U32.AND P0, PT, RZ, UR4, PT ;  /* 0x00000004ff007c0c */ /* 0x000fc8000bf05070 */
[----:B------:R-:W-:-:S13]  /*0e30*/  ISETP.NE.AND.EX P0, PT, RZ, UR5, PT, P0 ;  /* 0x00000005ff007c0c */ /* 0x000fda000bf05300 */
[----:B------:R-:W-:Y:S05]  /*0e40*/  @!P0 BRA `(.L_x_12) ;  /* 0x00000000000c8947 */ /* 0x000fea0003800000 */
[----:B0-----:R-:W0:Y:S02]  /*0e50*/  LDC.64 R4, c[0x0][0x590] ;  /* 0x00016400ff047b82 */ /* 0x001e240000000a00 */
[----:B0-----:R2:W5:Y:S01]  /*0e60*/  LDG.E R23, desc[UR54][R4.64] ;  /* 0x0000003604177981 */ /* 0x001562000c1e1900 */
[----:B------:R-:W-:Y:S05]  /*0e70*/  BRA `(.L_x_11) ;  /* 0x0000000000087947 */ /* 0x000fea0003800000 */
.L_x_12:
[----:B------:R-:W-:Y:S02]  /*0e80*/  ULDC UR4, c[0x0][0x584] ;  /* 0x0001610000047ab9 */ /* 0x000fe40000000800 */
[----:B------:R-:W-:-:S07]  /*0e90*/  IMAD.U32 R23, RZ, RZ, UR4 ;  /* 0x00000004ff177e24 */ /* 0x000fce000f8e00ff */
.L_x_11:
[----:B------:R-:W-:-:S13]  /*0ea0*/  LOP3.LUT P0, RZ, R0, 0xff, RZ, 0xc0, !PT ;  /* 0x000000ff00ff7812 */ /* 0x000fda000780c0ff */
[----:B------:R-:W-:Y:S05]  /*0eb0*/  @!P0 EXIT ;  /* 0x000000000000894d */ /* 0x000fea0003800000 */
[----:B------:R-:W-:Y:S01]  /*0ec0*/  ULDC UR4, c[0x0][0x28c] ;  /* 0x0000a30000047ab9 */ /* 0x000fe20000000800 */
[----:B-1----:R-:W-:Y:S01]  /*0ed0*/  LOP3.LUT R201, R2, 0x1, RZ, 0xfc, !PT ;  /* 0x0000000102c97812 */ /* 0x002fe200078efcff */
[----:B------:R-:W-:Y:S01]  /*0ee0*/  UIADD3 UR4, UR4, 0x3f, URZ ;  /* 0x0000003f04047890 */ /* 0x000fe2000fffe03f */
[----:B------:R-:W-:Y:S01]  /*0ef0*/  UMOV UR36, URZ ;  /* 0x0000003f00247c82 */ /* 0x000fe20008000000 */
[----:B------:R-:W-:Y:S02]  /*0f00*/  UMOV UR37, URZ ;  /* 0x0000003f00257c82 */ /* 0x000fe40008000000 */
[----:B------:R-:W-:-:S04]  /*0f10*/  USHF.R.S32.HI UR5, URZ, 0x1f, UR4 ;  /* 0x0000001f3f057899 */ /* 0x000fc80008011404 */
[----:B------:R-:W-:-:S04]  /*0f20*/  ULEA.HI UR5, UR5, UR4, URZ, 0x6 ;  /* 0x0000000405057291 */ /* 0x000fc8000f8f303f */
[----:B------:R-:W-:-:S12]  /*0f30*/  USHF.R.S32.HI UR39, URZ, 0x6, UR5 ;  /* 0x000000063f277899 */ /* 0x000fd80008011405 */
.L_x_380:
[----:B-1----:R-:W1:Y:S01]  /*0f40*/  S2R R0, SR_TID.X ;  /* 0x0000000000007919 */ /* 0x002e620000002100 */
[----:B---3--:R-:W3:Y:S01]  /*0f50*/  S2UR UR6, SR_CgaCtaId ;  /* 0x00000000000679c3 */ /* 0x008ee20000008800 */
[----:B------:R-:W-:Y:S02]  /*0f60*/  UMOV UR38, 0x400 ;  /* 0x0000040000267882 */ /* 0x000fe40000000000 */
[----:B---3--:R-:W-:Y:S01]  /*0f70*/  ULEA UR38, UR6, UR38, 0x18 ;  /* 0x0000002606267291 */ /* 0x008fe2000f8ec03f */
[----:B-1----:R-:W-:-:S04]  /*0f80*/  LOP3.LUT R0, R0, 0x80, RZ, 0xc0, !PT ;  /* 0x0000008000007812 */ /* 0x002fc800078ec0ff */
[----:B------:R-:W-:-:S06]  /*0f90*/  SHF.R.U32.HI R0, RZ, 0x7, R0 ;  /* 0x00000007ff007819 */ /* 0x000fcc0000011600 */
[----:B------:R-:W1:Y:S02]  /*0fa0*/  SHFL.IDX PT, R0, R0, RZ, 0x1f ;  /* 0x00001fff00007589 */ /* 0x000e6400000e0000 */
[----:B-1----:R-:W-:-:S13]  /*0fb0*/  R2UR UR4, R0 ;  /* 0x00000000000472ca */ /* 0x002fda00000e0000 */
[----:B------:R-:W-:-:S04]  /*0fc0*/  ULEA.HI UR5, UR4, UR4, URZ, 0x1 ;  /* 0x0000000404057291 */ /* 0x000fc8000f8f083f */
[----:B------:R-:W-:-:S04]  /*0fd0*/  ULOP3.LUT UR5, UR5, 0x7fffe, URZ, 0xc0, !UPT ;  /* 0x0007fffe05057892 */ /* 0x000fc8000f8ec03f */
[----:B------:R-:W-:-:S03]  /*0fe0*/  UIADD3 UR5, UR4, -UR5, URZ ;  /* 0x8000000504057290 */ /* 0x000fc6000fffe03f */
[----:B------:R-:W-:Y:S01]  /*0ff0*/  ULDC UR4, c[0x0][0x28c] ;  /* 0x0000a30000047ab9 */ /* 0x000fe20000000800 */
[----:B------:R-:W-:Y:S01]  /*1000*/  ULEA UR5, UR5, UR38, 0xd ;  /* 0x0000002605057291 */ /* 0x000fe2000f8e683f */
[----:B------:R-:W-:-:S03]  /*1010*/  ISETP.LT.AND P0, PT, RZ, UR4, PT ;  /* 0x00000004ff007c0c */ /* 0x000fc6000bf01270 */
[----:B------:R-:W-:-:S04]  /*1020*/  UIADD3 UR5, UR5, 0x100, URZ ;  /* 0x0000010005057890 */ /* 0x000fc8000fffe03f */
[----:B------:R-:W-:-:S04]  /*1030*/  USHF.R.U32.HI UR5, URZ, 0x4, UR5 ;  /* 0x000000043f057899 */ /* 0x000fc80008011605 */
[----:B------:R-:W-:Y:S02]  /*1040*/  ULOP3.LUT UR52, UR5, 0x3fff, URZ, 0xc0, !UPT ;  /* 0x00003fff05347892 */ /* 0x000fe4000f8ec03f */
[----:B0---45:R-:W-:Y:S10]  /*1050*/  @P0 BRA `(.L_x_13) ;  /* 0x0000000000400947 */ /* 0x031ff40003800000 */
[----:B------:R-:W-:Y:S01]  /*1060*/  MOV R0, 0x0 ;  /* 0x0000000000007802 */ /* 0x000fe20000000f00 */
[----:B------:R-:W-:Y:S01]  /*1070*/  ULDC.64 UR4, c[0x4][0x68] ;  /* 0x01001a0000047ab9 */ /* 0x000fe20000000a00 */
[----:B------:R-:W-:Y:S01]  /*1080*/  ULDC.64 UR6, c[0x4][0x8] ;  /* 0x0100020000067ab9 */ /* 0x000fe20000000a00 */
[----:B0-2---:R-:W-:Y:S01]  /*1090*/  IMAD.U32 R4, RZ, RZ, UR4 ;  /* 0x00000004ff047e24 */ /* 0x005fe2000f8e00ff */
[----:B------:R0:W1:Y:S01]  /*10a0*/  LDC.64 R14, c[0x4][R0] ;  /* 0x01000000000e7b82 */ /* 0x0000620000000a00 */
[----:B------:R-:W-:Y:S01]  /*10b0*/  IMAD.U32 R5, RZ, RZ, UR5 ;  /* 0x00000005ff057e24 */ /* 0x000fe2000f8e00ff */
[----:B------:R-:W-:Y:S01]  /*10c0*/  ULDC.64 UR4, c[0x4][0x70] ;  /* 0x01001c0000047ab9 */ /* 0x000fe20000000a00 */
[----:B------:R-:W-:Y:S02]  /*10d0*/  IMAD.U32 R10, RZ, RZ, UR6 ;  /* 0x00000006ff0a7e24 */ /* 0x000fe4000f8e00ff */
[----:B------:R-:W-:Y:S02]  /*10e0*/  IMAD.U32 R6, RZ, RZ, UR4 ;  /* 0x00000004ff067e24 */ /* 0x000fe4000f8e00ff */
[----:B------:R-:W-:-:S02]  /*10f0*/  IMAD.U32 R7, RZ, RZ, UR5 ;  /* 0x00000005ff077e24 */ /* 0x000fc4000f8e00ff */
[----:B------:R-:W-:Y:S02]  /*1100*/  IMAD.U32 R11, RZ, RZ, UR7 ;  /* 0x00000007ff0b7e24 */ /* 0x000fe4000f8e00ff */
[----:B------:R-:W-:Y:S02]  /*1110*/  IMAD.MOV.U32 R8, RZ, RZ, 0x1e1 ;  /* 0x000001e1ff087424 */ /* 0x000fe400078e00ff */
[----:B------:R-:W-:Y:S02]  /*1120*/  IMAD.MOV.U32 R12, RZ, RZ, 0x1 ;  /* 0x00000001ff0c7424 */ /* 0x000fe400078e00ff */
[----:B0-----:R-:W-:-:S07]  /*1130*/  IMAD.MOV.U32 R13, RZ, RZ, RZ ;  /* 0x000000ffff0d7224 */ /* 0x001fce00078e00ff */
[----:B------:R-:W-:-:S07]  /*1140*/  LEPC R20, `(.L_x_13) ;  /* 0x000000001014794e */ /* 0x000fce0000000000 */
[----:B-1---5:R-:W-:Y:S05]  /*1150*/  CALL.ABS.NOINC R14 ;  /* 0x000000000e007343 */ /* 0x022fea0003c00000 */
.L_x_13:
[----:B------:R-:W-:-:S13]  /*1160*/  ISETP.NE.AND P0, PT, R201, 0x3, PT ;  /* 0x00000003c900780c */ /* 0x000fda0003f05270 */
[----:B------:R-:W-:Y:S05]  /*1170*/  @!P0 BRA `(.L_x_14) ;  /* 0x0000000000048947 */ /* 0x000fea0003800000 */
[----:B------:R-:W-:Y:S01]  /*1180*/  BPT.TRAP 0x1 ;  /* 0x000000040000795c */ /* 0x000fe20000300000 */
.L_x_14:
[----:B------:R-:W-:Y:S02]  /*1190*/  IMAD.U32 R3, RZ, RZ, UR37 ;  /* 0x00000025ff037e24 */ /* 0x000fe4000f8e00ff */
[----:B------:R-:W-:-:S03]  /*11a0*/  IMAD.U32 R0, RZ, RZ, UR36 ;  /* 0x00000024ff007e24 */ /* 0x000fc6000f8e00ff */
[----:B------:R-:W-:Y:S02]  /*11b0*/  LEA R3, R3, UR38, 0x3 ;  /* 0x0000002603037c11 */ /* 0x000fe4000f8e18ff */
[----:B------:R-:W-:-:S04]  /*11c0*/  SHF.L.U32 R0, R0, 0x1f, RZ ;  /* 0x0000001f00007819 */ /* 0x000fc800000006ff */
[----:B------:R1:W3:Y:S01]  /*11d0*/  SYNCS.PHASECHK.TRANS64.TRYWAIT P1, [R3+URZ], R0 ;  /* 0x00000000030075a7 */ /* 0x0002e2000802017f */
[----:B------:R-:W-:Y:S05]  /*11e0*/  @!P0 BRA `(.L_x_15) ;  /* 0x0000000000048947 */ /* 0x000fea0003800000 */
[----:B------:R-:W-:Y:S01]  /*11f0*/  BPT.TRAP 0x1 ;  /* 0x000000040000795c */ /* 0x000fe20000300000 */
.L_x_15:
[----:B---3--:R-:W-:Y:S05]  /*1200*/  @P1 BRA `(.L_x_16) ;  /* 0x0000000000081947 */ /* 0x008fea0003800000 */
[----:B------:R-:W3:Y:S02]  /*1210*/  SYNCS.PHASECHK.TRANS64.TRYWAIT P1, [R3+URZ], R0 ;  /* 0x00000000030075a7 */ /* 0x000ee4000802017f */
[----:B---3--:R-:W-:Y:S05]  /*1220*/  @!P1 BRA `(.L_x_17) ;  /* 0x0000010c00809947 */ /* 0x008fea0003800000 */
.L_x_16:
[----:B------:R-:W-:-:S04]  /*1230*/  UISETP.LT.AND UP0, UPT, UR39, 0x1, UPT ;  /* 0x000000012700788c */ /* 0x000fc8000bf01270 */
[----:B------:R-:W-:-:S06]  /*1240*/  USEL UR4, UR39, 0x1, UP0 ;  /* 0x0000000127047887 */ /* 0x000fcc0008000000 */
[----:B-1-3--:R-:W-:Y:S01]  /*1250*/  IMAD.U32 R0, RZ, RZ, UR4 ;  /* 0x00000004ff007e24 */ /* 0x00afe2000f8e00ff */
[----:B------:R-:W-:Y:S05]  /*1260*/  WARPSYNC.ALL ;  /* 0x0000000000007948 */ /* 0x000fea0003800000 */
[----:B------:R-:W-:-:S04]  /*1270*/  IADD3 R0, -R0, UR39, RZ ;  /* 0x0000002700007c10 */ /* 0x000fc8000fffe1ff */
[----:B------:R-:W-:Y:S01]  /*1280*/  ISETP.GE.AND P1, PT, R0, 0x1, PT ;  /* 0x000000010000780c */ /* 0x000fe20003f26270 */
[----:B------:R-:W-:Y:S01]  /*1290*/  UIADD3 UR4, UR38, 0x20100, URZ ;  /* 0x0002010026047890 */ /* 0x000fe2000fffe03f */
[----:B------:R-:W-:Y:S01]  /*12a0*/  WARPGROUP.ARRIVE ;  /* 0x00000000000079c5 */ /* 0x000fe20000000000 */
[----:B------:R-:W-:Y:S02]  /*12b0*/  ULOP3.LUT UR52, UR52, 0x10000, URZ, 0xfc, !UPT ;  /* 0x0001000034347892 */ /* 0x000fe4000f8efc3f */
[----:B------:R-:W-:Y:S02]  /*12c0*/  USHF.R.U32.HI UR4, URZ, 0x4, UR4 ;  /* 0x000000043f047899 */ /* 0x000fe40008011604 */
[----:B------:R-:W-:Y:S02]  /*12d0*/  ULEA UR56, UR37, UR52, 0xb ;  /* 0x0000003425387291 */ /* 0x000fe4000f8e583f */
[----:B------:R-:W-:Y:S01]  /*12e0*/  ULOP3.LUT UR4, UR4, 0x3fff, URZ, 0xc0, !UPT ;  /* 0x00003fff04047892 */ /* 0x000fe2000f8ec03f */
[----:B------:R-:W-:Y:S01]  /*12f0*/  UMOV UR41, 0x40000040 ;  /* 0x4000004000297882 */ /* 0x000fe20000000000 */
[----:B------:R-:W-:-:S02]  /*1300*/  UMOV UR43, 0x40000040 ;  /* 0x40000040002b7882 */ /* 0x000fc40000000000 */
[----:B------:R-:W-:Y:S01]  /*1310*/  ULOP3.LUT UR53, UR4, 0x10000, URZ, 0xfc, !UPT ;  /* 0x0001000004357892 */ /* 0x000fe2000f8efc3f */
[----:B------:R-:W-:Y:S01]  /*1320*/  UMOV UR40, UR56 ;  /* 0x0000003800287c82 */ /* 0x000fe20008000000 */
[----:B------:R-:W-:Y:S02]  /*1330*/  UMOV UR33, UR41 ;  /* 0x0000002900217c82 */ /* 0x000fe40008000000 */
[----:B------:R-:W-:Y:S01]  /*1340*/  UIMAD UR57, UR37, 0x580, UR53 ;  /* 0x00000580253978a4 */ /* 0x000fe2000f8e0235 */
[----:B------:R-:W-:Y:S01]  /*1350*/  UMOV UR32, UR40 ;  /* 0x0000002800207c82 */ /* 0x000fe20008000000 */
[----:B------:R-:W-:Y:S02]  /*1360*/  UMOV UR35, 0x40000040 ;  /* 0x4000004000237882 */ /* 0x000fe40000000000 */
[----:B------:R-:W-:Y:S02]  /*1370*/  UIADD3 UR34, UR57, 0x80, URZ ;  /* 0x0000008039227890 */ /* 0x000fe4000fffe03f */
[----:B------:R-:W-:-:S02]  /*1380*/  UIADD3 UR26, UR57, 0x100, URZ ;  /* 0x00000100391a7890 */ /* 0x000fc4000fffe03f */
[----:B------:R-:W-:Y:S01]  /*1390*/  UMOV UR42, UR57 ;  /* 0x00000039002a7c82 */ /* 0x000fe20008000000 */
[----:B------:R-:W-:Y:S01]  /*13a0*/  UMOV UR24, UR40 ;  /* 0x0000002800187c82 */ /* 0x000fe20008000000 */
[----:B------:R-:W-:Y:S01]  /*13b0*/  HGMMA.64x16x16.F32.BF16 R192, gdesc[UR40], RZ, !UPT, gsb0 ;  /* 0x0020000028c079f0 */ /* 0x000fe2000c0018ff */
[----:B------:R-:W-:Y:S01]  /*13c0*/  UMOV UR25, UR41 ;  /* 0x0000002900197c82 */ /* 0x000fe20008000000 */
[----:B------:R-:W-:Y:S01]  /*13d0*/  UMOV UR27, 0x40000040 ;  /* 0x40000040001b7882 */ /* 0x000fe20000000000 */
[----:B------:R-:W-:Y:S01]  /*13e0*/  UIADD3 UR18, UR57, 0x180, URZ ;  /* 0x0000018039127890 */ /* 0x000fe2000fffe03f */
[----:B------:R-:W-:Y:S01]  /*13f0*/  UMOV UR16, UR40 ;  /* 0x0000002800107c82 */ /* 0x000fe20008000000 */
        /* <DEDUP_REMOVED lines=31> */
[----:B------:R-:W-:-:S02]  /*15f0*/  WARPGROUP.DEPBAR.LE gsb0, 0x0 ;  /* 0x00008000000079c5 */ /* 0x000fc40000010000 */
[----:B------:R-:W-:-:S06]  /*1600*/  WARPGROUP.ARRIVE ;  /* 0x00000000000079c5 */ /* 0x000fcc0000000000 */
[----:B------:R-:W-:Y:S03]  /*1610*/  HGMMA.64x16x16.F32.BF16 R176, gdesc[UR32], RZ, !UPT, gsb0 ;  /* 0x0020000020b079f0 */ /* 0x000fe6000c0018ff */
[----:B------:R-:W-:Y:S02]  /*1620*/  WARPGROUP.DEPBAR.LE gsb0, 0x0 ;  /* 0x00008000000079c5 */ /* 0x000fe40000010000 */
[----:B------:R-:W-:-:S06]  /*1630*/  WARPGROUP.ARRIVE ;  /* 0x00000000000079c5 */ /* 0x000fcc0000000000 */
[----:B------:R-:W-:Y:S03]  /*1640*/  HGMMA.64x16x16.F32.BF16 R160, gdesc[UR24], RZ, !UPT, gsb0 ;  /* 0x0020000018a079f0 */ /* 0x000fe6000c0018ff */
[----:B------:R-:W-:Y:S02]  /*1650*/  WARPGROUP.DEPBAR.LE gsb0, 0x0 ;  /* 0x00008000000079c5 */ /* 0x000fe40000010000 */
[----:B------:R-:W-:-:S06]  /*1660*/  WARPGROUP.ARRIVE ;  /* 0x00000000000079c5 */ /* 0x000fcc0000000000 */
[----:B------:R-:W-:Y:S01]  /*1670*/  HGMMA.64x16x16.F32.BF16 R144, gdesc[UR16], RZ, !UPT, gsb0 ;  /* 0x00200000109079f0 */ /* 0x000fe2000c0018ff */
[----:B------:R-:W-:Y:S01]  /*1680*/  UIADD3 UR16, UR56, 0x2, URZ ;  /* 0x0000000238107890 */ /* 0x000fe2000fffe03f */
[----:B------:R-:W-:Y:S01]  /*1690*/  UMOV UR17, 0x40000040 ;  /* 0x4000004000117882 */ /* 0x000fe20000000000 */
[----:B------:R-:W-:Y:S02]  /*16a0*/  WARPGROUP.DEPBAR.LE gsb0, 0x0 ;  /* 0x00008000000079c5 */ /* 0x000fe40000010000 */
[----:B------:R-:W-:-:S06]  /*16b0*/  WARPGROUP.ARRIVE ;  /* 0x00000000000079c5 */ /* 0x000fcc0000000000 */
[----:B------:R-:W-:Y:S03]  /*16c0*/  HGMMA.64x16x16.F32.BF16 R128, gdesc[UR12], RZ, !UPT, gsb0 ;  /* 0x002000000c8079f0 */ /* 0x000fe6000c0018ff */
        /* <DEDUP_REMOVED lines=18> */
[----:B------:R-:W-:Y:S01]  /*17f0*/  UMOV UR48, UR58 ;  /* 0x0000003a00307c82 */ /* 0x000fe20008000000 */
[----:B------:R-:W-:Y:S01]  /*1800*/  UMOV UR49, 0x40000040 ;  /* 0x4000004000317882 */ /* 0x000fe20000000000 */
[----:B------:R-:W-:Y:S01]  /*1810*/  UMOV UR28, UR48 ;  /* 0x00000030001c7c82 */ /* 0x000fe20008000000 */
        /* <DEDUP_REMOVED lines=17> */
[----:B------:R-:W-:Y:S01]  /*1930*/  UIADD3 UR58, UR56, 0x404, URZ ;  /* 0x00000404383a7890 */ /* 0x000fe2000fffe03f */
[----:B------:R-:W-:-:S02]  /*1940*/  WARPGROUP.DEPBAR.LE gsb0, 0x0 ;  /* 0x00008000000079c5 */ /* 0x000fc40000010000 */
[----:B------:R-:W-:-:S06]  /*1950*/  WARPGROUP.ARRIVE ;  /* 0x00000000000079c5 */ /* 0x000fcc0000000000 */
[----:B------:R-:W-:Y:S01]  /*1960*/  HGMMA.64x16x16.F32.BF16 R24, gdesc[UR48], RZ, !UPT, gsb0 ;  /* 0x00200000301879f0 */ /* 0x000fe2000c0018ff */
[----:B------:R-:W-:Y:S01]  /*1970*/  UMOV UR50, UR18 ;  /* 0x0000001200327c82 */ /* 0x000fe20008000000 */
[----:B------:R-:W-:Y:S01]  /*1980*/  UMOV UR51, UR19 ;  /* 0x0000001300337c82 */ /* 0x000fe20008000000 */
[----:B------:R-:W-:Y:S01]  /*1990*/  UIADD3 UR18, UR57, 0x2, URZ ;  /* 0x0000000239127890 */ /* 0x000fe2000fffe03f */
[----:B------:R-:W-:Y:S01]  /*19a0*/  UMOV UR19, 0x40000040 ;  /* 0x4000004000137882 */ /* 0x000fe20000000000 */
[----:B------:R-:W-:Y:S02]  /*19b0*/  WARPGROUP.DEPBAR.LE gsb0, 0x0 ;  /* 0x00008000000079c5 */ /* 0x000fe40000010000 */
[----:B------:R-:W-:-:S06]  /*19c0*/  WARPGROUP.ARRIVE ;  /* 0x00000000000079c5 */ /* 0x000fcc0000000000 */
[----:B------:R-:W-:Y:S01]  /*19d0*/  HGMMA.64x16x16.F32.BF16 R40, gdesc[UR28], RZ, !UPT, gsb0 ;  /* 0x002000001c2879f0 */ /* 0x000fe2000c0018ff */
[----:B------:R-:W-:Y:S01]  /*19e0*/  UIADD3 UR30, UR57, 0x282, URZ ;  /* 0x00000282391e7890 */ /* 0x000fe2000fffe03f */
[----:B------:R-:W-:Y:S01]  /*19f0*/  UMOV UR28, UR16 ;  /* 0x00000010001c7c82 */ /* 0x000fe20008000000 */
[----:B------:R-:W-:Y:S01]  /*1a00*/  UMOV UR29, UR17 ;  /* 0x00000011001d7c82 */ /* 0x000fe20008000000 */
        /* <DEDUP_REMOVED lines=66> */
[----:B------:R-:W-:Y:S03]  /*1e30*/  HGMMA.64x16x16.F32.BF16 R192, gdesc[UR16], R192, gsb0 ;  /* 0x0020000010c079f0 */ /* 0x000fe600080018c0 */
[----:B------:R-:W-:Y:S02]  /*1e40*/  WARPGROUP.DEPBAR.LE gsb0, 0x0 ;  /* 0x00008000000079c5 */ /* 0x000fe40000010000 */
[----:B------:R-:W-:-:S06]  /*1e50*/  WARPGROUP.ARRIVE ;  /* 0x00000000000079c5 */ /* 0x000fcc0000000000 */
[----:B------:R-:W-:Y:S03]  /*1e60*/  HGMMA.64x16x16.F32.BF16 R176, gdesc[UR8], R176, gsb0 ;  /* 0x0020000008b079f0 */ /* 0x000fe600080018b0 */
[----:B------:R-:W-:Y:S02]  /*1e70*/  WARPGROUP.DEPBAR.LE gsb0, 0x0 ;  /* 0x00008000000079c5 */ /* 0x000fe40000010000 */
[----:B------:R-:W-:-:S06]  /*1e80*/  WARPGROUP.ARRIVE ;  /* 0x00000000000079c5 */ /* 0x000fcc0000000000 */
[----:B------:R-:W-:Y:S01]  /*1e90*/  HGMMA.64x16x16.F32.BF16 R160, gdesc[UR4], R160, gsb0 ;  /* 0x0020000004a079f0 */ /* 0x000fe200080018a0 */
[----:B------:R-:W-:Y:S02]  /*1ea0*/  UIADD3 UR4, UR56, 0x402, URZ ;  /* 0x0000040238047890 */ /* 0x000fe4000fffe03f */
        /* <DEDUP_REMOVED lines=46> */
[----:B------:R-:W-:-:S02]  /*2190*/  WARPGROUP.DEPBAR.LE gsb0, 0x0 ;  /* 0x00008000000079c5 */ /* 0x000fc40000010000 */
[----:B------:R-:W-:-:S06]  /*21a0*/  WARPGROUP.ARRIVE ;  /* 0x00000000000079c5 */ /* 0x000fcc0000000000 */
[----:B------:R-:W-:Y:S01]  /*21b0*/  HGMMA.64x16x16.F32.BF16 R24, gdesc[UR48], R24, gsb0 ;  /* 0x00200000301879f0 */ /* 0x000fe20008001818 */
[----:B------:R-:W-:Y:S01]  /*21c0*/  UIADD3 UR50, UR57, 0x504, URZ ;  /* 0x0000050439327890 */ /* 0x000fe2000fffe03f */
[----:B------:R-:W-:Y:S01]  /*21d0*/  UMOV UR51, 0x40000040 ;  /* 0x4000004000337882 */ /* 0x000fe20000000000 */
[----:B------:R-:W-:Y:S02]  /*21e0*/  WARPGROUP.DEPBAR.LE gsb0, 0x0 ;  /* 0x00008000000079c5 */ /* 0x000fe40000010000 */
[----:B------:R-:W-:-:S06]  /*21f0*/  WARPGROUP.ARRIVE ;  /* 0x00000000000079c5 */ /* 0x000fcc0000000000 */
[----:B------:R-:W-:Y:S01]  /*2200*/  HGMMA.64x16x16.F32.BF16 R40, gdesc[UR40], R40, gsb0 ;  /* 0x00200000282879f0 */ /* 0x000fe20008001828 */
[----:B------:R-:W-:Y:S01]  /*2210*/  UIADD3 UR42, UR57, 0x284, URZ ;  /* 0x00000284392a7890 */ /* 0x000fe2000fffe03f */
[----:B------:R-:W-:Y:S01]  /*2220*/  UMOV UR43, 0x40000040 ;  /* 0x40000040002b7882 */ /* 0x000fe20000000000 */
[----:B------:R-:W-:Y:S02]  /*2230*/  WARPGROUP.DEPBAR.LE gsb0, 0x0 ;  /* 0x00008000000079c5 */ /* 0x000fe40000010000 */
[----:B------:R-:W-:-:S06]  /*2240*/  WARPGROUP.ARRIVE ;  /* 0x00000000000079c5 */ /* 0x000fcc0000000000 */
[----:B------:R-:W-:Y:S01]  /*2250*/  HGMMA.64x16x16.F32.BF16 R56, gdesc[UR32], R56, gsb0 ;  /* 0x00200000203879f0 */ /* 0x000fe20008001838 */
[----:B------:R-:W-:Y:S02]  /*2260*/  UIADD3 UR32, UR56, 0x4, URZ ;  /* 0x0000000438207890 */ /* 0x000fe4000fffe03f */
[----:B------:R-:W-:Y:S01]  /*2270*/  UIADD3 UR34, UR57, 0x4, URZ ;  /* 0x0000000439227890 */ /* 0x000fe2000fffe03f */
[----:B------:R-:W-:Y:S01]  /*2280*/  UMOV UR33, 0x40000040 ;  /* 0x4000004000217882 */ /* 0x000fe20000000000 */
[----:B------:R-:W-:Y:S01]  /*2290*/  UMOV UR35, 0x40000040 ;  /* 0x4000004000237882 */ /* 0x000fe20000000000 */
[----:B------:R-:W-:Y:S02]  /*22a0*/  UMOV UR41, UR33 ;  /* 0x0000002100297c82 */ /* 0x000fe40008000000 */
[----:B------:R-:W-:Y:S01]  /*22b0*/  UMOV UR40, UR32 ;  /* 0x0000002000287c82 */ /* 0x000fe20008000000 */
[----:B------:R-:W-:Y:S01]  /*22c0*/  UMOV UR48, UR32 ;  /* 0x0000002000307c82 */ /* 0x000fe20008000000 */
[----:B------:R-:W-:Y:S01]  /*22d0*/  UMOV UR49, UR33 ;  /* 0x0000002100317c82 */ /* 0x000fe20008000000 */
[----:B------:R-:W-:-:S02]  /*22e0*/  WARPGROUP.DEPBAR.LE gsb0, 0x0 ;  /* 0x00008000000079c5 */ /* 0x000fc40000010000 */
[----:B------:R-:W-:-:S06]  /*22f0*/  WARPGROUP.ARRIVE ;  /* 0x00000000000079c5 */ /* 0x000fcc0000000000 */
[----:B------:R-:W-:Y:S01]  /*2300*/  HGMMA.64x16x16.F32.BF16 R72, gdesc[UR24], R72, gsb0 ;  /* 0x00200000184879f0 */ /* 0x000fe20008001848 */
[----:B------:R-:W-:Y:S01]  /*2310*/  UIADD3 UR26, UR57, 0x484, URZ ;  /* 0x00000484391a7890 */ /* 0x000fe2000fffe03f */
[----:B------:R-:W-:Y:S01]  /*2320*/  UMOV UR24, UR32 ;  /* 0x0000002000187c82 */ /* 0x000fe20008000000 */
[----:B------:R-:W-:Y:S01]  /*2330*/  UMOV UR25, UR33 ;  /* 0x0000002100197c82 */ /* 0x000fe20008000000 */
[----:B------:R-:W-:Y:S01]  /*2340*/  UMOV UR27, 0x40000040 ;  /* 0x40000040001b7882 */ /* 0x000fe20000000000 */
[----:B------:R-:W-:Y:S02]  /*2350*/  WARPGROUP.DEPBAR.LE gsb0, 0x0 ;  /* 0x00008000000079c5 */ /* 0x000fe40000010000 */
        /* <DEDUP_REMOVED lines=60> */
[----:B------:R-:W-:Y:S01]  /*2720*/  UIADD3 UR12, UR56, 0x6, URZ ;  /* 0x00000006380c7890 */ /* 0x000fe2000fffe03f */
[----:B------:R-:W-:Y:S01]  /*2730*/  UMOV UR13, 0x40000040 ;  /* 0x40000040000d7882 */ /* 0x000fe20000000000 */
[----:B------:R-:W-:Y:S01]  /*2740*/  UIADD3 UR56, UR56, 0x406, URZ ;  /* 0x0000040638387890 */ /* 0x000fe2000fffe03f */
        /* <DEDUP_REMOVED lines=44> */
[----:B------:R-:W-:Y:S01]  /*2a10*/  UMOV UR50, UR14 ;  /* 0x0000000e00327c82 */ /* 0x000fe20008000000 */
[----:B------:R-:W-:Y:S01]  /*2a20*/  UMOV UR51, UR15 ;  /* 0x0000000f00337c82 */ /* 0x000fe20008000000 */
[----:B------:R-:W-:Y:S01]  /*2a30*/  UIADD3 UR14, UR57, 0x6, URZ ;  /* 0x00000006390e7890 */ /* 0x000fe2000fffe03f */
        /* <DEDUP_REMOVED lines=160> */
[----:B------:R-:W-:Y:S05]  /*3440*/  @!P1 BRA `(.L_x_18) ;  /* 0x00000024000c9947 */ /* 0x000fea0003800000 */
[----:B------:R-:W-:Y:S01]  /*3450*/  UIADD3 UR57, UR37, 0x1, URZ ;  /* 0x0000000125397890 */ /* 0x000fe2000fffe03f */
[----:B------:R-:W-:Y:S01]  /*3460*/  IMAD.MOV.U32 R3, RZ, RZ, R0 ;  /* 0x000000ffff037224 */ /* 0x000fe200078e0000 */
[----:B------:R-:W-:Y:S02]  /*3470*/  UMOV UR56, UR37 ;  /* 0x0000002500387c82 */ /* 0x000fe40008000000 */
[----:B------:R-:W-:-:S04]  /*3480*/  UISETP.NE.AND UP0, UPT, UR57, 0x4, UPT ;  /* 0x000000043900788c */ /* 0x000fc8000bf05270 */
[----:B------:R-:W-:Y:S02]  /*3490*/  USEL UR4, URZ, 0x1, UP0 ;  /* 0x000000013f047887 */ /* 0x000fe40008000000 */
[----:B------:R-:W-:Y:S02]  /*34a0*/  USEL UR57, UR57, URZ, UP0 ;  /* 0x0000003f39397287 */ /* 0x000fe40008000000 */
[----:B------:R-:W-:-:S06]  /*34b0*/  ULOP3.LUT UR4, UR36, UR4, URZ, 0x3c, !UPT ;  /* 0x0000000424047292 */ /* 0x000fcc000f8e3c3f */
[----:B------:R-:W-:-:S07]  /*34c0*/  IMAD.U32 R6, RZ, RZ, UR4 ;  /* 0x00000004ff067e24 */ /* 0x000fce000f8e00ff */
.L_x_25:
[----:B-1----:R-:W-:Y:S05]  /*34d0*/  @!P0 BRA `(.L_x_19) ;  /* 0x0000000000048947 */ /* 0x002fea0003800000 */
[----:B------:R-:W-:Y:S01]  /*34e0*/  BPT.TRAP 0x1 ;  /* 0x000000040000795c */ /* 0x000fe20000300000 */
.L_x_19:
[----:B------:R-:W-:Y:S01]  /*34f0*/  ULEA UR4, UR57, UR38, 0x3 ;  /* 0x0000002639047291 */ /* 0x000fe2000f8e183f */
[----:B0-2---:R-:W-:-:S08]  /*3500*/  SHF.L.U32 R4, R6, 0x1f, RZ ;  /* 0x0000001f06047819 */ /* 0x005fd000000006ff */
[----:B------:R0:W1:Y:S01]  /*3510*/  SYNCS.PHASECHK.TRANS64.TRYWAIT P1, [UR4], R4 ;  /* 0x00000004ff0075a7 */ /* 0x0000620008020144 */
[----:B------:R-:W-:Y:S05]  /*3520*/  @!P0 BRA `(.L_x_20) ;  /* 0x0000000000048947 */ /* 0x000fea0003800000 */
[----:B------:R-:W-:Y:S01]  /*3530*/  BPT.TRAP 0x1 ;  /* 0x000000040000795c */ /* 0x000fe20000300000 */
.L_x_20:
[----:B-1----:R-:W-:Y:S05]  /*3540*/  @P1 BRA `(.L_x_21) ;  /* 0x0000000000081947 */ /* 0x002fea0003800000 */
[----:B------:R-:W1:Y:S02]  /*3550*/  SYNCS.PHASECHK.TRANS64.TRYWAIT P1, [UR4], R4 ;  /* 0x00000004ff0075a7 */ /* 0x000e640008020144 */
[----:B-1----:R-:W-:Y:S05]  /*3560*/  @!P1 BRA `(.L_x_22) ;  /* 0x000000e800c49947 */ /* 0x002fea0003800000 */
.L_x_21:
[----:B------:R-:W-:Y:S01]  /*3570*/  ULEA UR58, UR57, UR52, 0xb ;  /* 0x00000034393a7291 */ /* 0x000fe2000f8e583f */
[----:B------:R-:W-:Y:S01]  /*3580*/  WARPGROUP.ARRIVE ;  /* 0x00000000000079c5 */ /* 0x000fe20000000000 */
[----:B------:R-:W-:Y:S01]  /*3590*/  UIMAD UR59, UR57, 0x580, UR53 ;  /* 0x00000580393b78a4 */ /* 0x000fe2000f8e0235 */
[----:B------:R-:W-:Y:S01]  /*35a0*/  UMOV UR5, 0x40000040 ;  /* 0x4000004000057882 */ /* 0x000fe20000000000 */
[----:B------:R-:W-:Y:S02]  /*35b0*/  UMOV UR7, 0x40000040 ;  /* 0x4000004000077882 */ /* 0x000fe40000000000 */
[----:B------:R-:W-:Y:S01]  /*35c0*/  UIADD3 UR10, UR59, 0x80, URZ ;  /* 0x000000803b0a7890 */ /* 0x000fe2000fffe03f */
[----:B------:R-:W-:Y:S02]  /*35d0*/  UMOV UR4, UR58 ;  /* 0x0000003a00047c82 */ /* 0x000fe40008000000 */
[----:B------:R-:W-:Y:S01]  /*35e0*/  UMOV UR6, UR59 ;  /* 0x0000003b00067c82 */ /* 0x000fe20008000000 */
[----:B------:R-:W-:Y:S01]  /*35f0*/  UMOV UR8, UR4 ;  /* 0x0000000400087c82 */ /* 0x000fe20008000000 */
[----:B------:R-:W-:Y:S01]  /*3600*/  HGMMA.64x16x16.F32.BF16 R192, gdesc[UR4], R192, gsb0 ;  /* 0x0020000004c079f0 */ /* 0x000fe200080018c0 */
        /* <DEDUP_REMOVED lines=38> */
[----:B------:R-:W-:-:S02]  /*3870*/  UIADD3 UR4, UR58, 0x2, URZ ;  /* 0x000000023a047890 */ /* 0x000fc4000fffe03f */
[----:B------:R-:W-:Y:S01]  /*3880*/  UIADD3 UR5, UR59, 0x2, URZ ;  /* 0x000000023b057890 */ /* 0x000fe2000fffe03f */
        /* <DEDUP_REMOVED lines=101> */
[----:B------:R-:W-:Y:S01]  /*3ee0*/  UMOV UR8, UR4 ;  /* 0x0000000400087c82 */ /* 0x000fe20008000000 */
[----:B------:R-:W-:Y:S01]  /*3ef0*/  UMOV UR9, 0x40000040 ;  /* 0x4000004000097882 */ /* 0x000fe20000000000 */
        /* <DEDUP_REMOVED lines=124> */
[----:B------:R-:W-:Y:S02]  /*46c0*/  WARPGROUP.DEPBAR.LE gsb0, 0x0 ;  /* 0x00008000000079c5 */ /* 0x000fe40000010000 */
[----:B------:R-:W-:-:S06]  /*46d0*/  WARPGROUP.ARRIVE ;  /* 0x00000000000079c5 */ /* 0x000fcc0000000000 */
[----:B------:R-:W-:Y:S01]  /*46e0*/  HGMMA.64x16x16.F32.BF16 R152, gdesc[UR12], R152, gsb0 ;  /* 0x002000000c9879f0 */ /* 0x000fe20008001898 */
[----:B------:R-:W-:Y:S02]  /*46f0*/  UIADD3 UR12, UR59, 0x4, URZ ;  /* 0x000000043b0c7890 */ /* 0x000fe4000fffe03f */
[----:B------:R-:W-:Y:S02]  /*4700*/  UIADD3 UR13, UR59, 0x84, URZ ;  /* 0x000000843b0d7890 */ /* 0x000fe4000fffe03f */
        /* <DEDUP_REMOVED lines=31> */
[----:B------:R-:W-:Y:S01]  /*4900*/  UMOV UR10, UR13 ;  /* 0x0000000d000a7c82 */ /* 0x000fe20008000000 */
[----:B------:R-:W-:Y:S01]  /*4910*/  UMOV UR11, 0x40000040 ;  /* 0x40000040000b7882 */ /* 0x000fe20000000000 */
[----:B------:R-:W-:Y:S01]  /*4920*/  UMOV UR13, UR5 ;  /* 0x00000005000d7c82 */ /* 0x000fe20008000000 */
        /* <DEDUP_REMOVED lines=97> */
[----:B------:R-:W-:Y:S01]  /*4f40*/  UIADD3 UR58, UR58, 0x406, URZ ;  /* 0x000004063a3a7890 */ /* 0x000fe2000fffe03f */
        /* <DEDUP_REMOVED lines=128> */
[----:B------:R-:W-:Y:S01]  /*5750*/  BPT.TRAP 0x1 ;  /* 0x000000040000795c */ /* 0x000fe20000300000 */
.L_x_23:
[----:B------:R-:W-:Y:S01]  /*5760*/  ULEA UR4, UR56, UR38, 0x3 ;  /* 0x0000002638047291 */ /* 0x000fe2000f8e183f */
[----:B------:R-:W-:-:S03]  /*5770*/  ISETP.GT.U32.AND P1, PT, R2, 0x1, PT ;  /* 0x000000010200780c */ /* 0x000fc60003f24070 */
[----:B------:R-:W-:-:S04]  /*5780*/  UIADD3 UR4, UR4, 0x20, URZ ;  /* 0x0000002004047890 */ /* 0x000fc8000fffe03f */
[----:B------:R-:W-:-:S09]  /*5790*/  UPRMT UR4, URZ, 0x654, UR4 ;  /* 0x000006543f047896 */ /* 0x000fd20008000004 */
[----:B------:R-:W-:Y:S01]  /*57a0*/  SYNCS.ARRIVE.TRANS64.RED.A1T0 RZ, [UR4], RZ ;  /* 0x000000ffffff79a7 */ /* 0x000fe20008100404 */
[----:B------:R-:W-:Y:S05]  /*57b0*/  @P1 BRA `(.L_x_24) ;  /* 0x0000000000041947 */ /* 0x000fea0003800000 */
[----:B------:R-:W-:Y:S01]  /*57c0*/  BPT.TRAP 0x1 ;  /* 0x000000040000795c */ /* 0x000fe20000300000 */
.L_x_24:
[----:B------:R-:W-:Y:S01]  /*57d0*/  UIADD3 UR57, UR57, 0x1, URZ ;  /* 0x0000000139397890 */ /* 0x000fe2000fffe03f */
[C---:B------:R-:W-:Y:S01]  /*57e0*/  ISETP.GT.AND P1, PT, R3.reuse, 0x1, PT ;  /* 0x000000010300780c */ /* 0x040fe20003f24270 */
[----:B------:R-:W-:Y:S01]  /*57f0*/  UIADD3 UR56, UR56, 0x1, URZ ;  /* 0x0000000138387890 */ /* 0x000fe2000fffe03f */
[----:B------:R-:W-:Y:S01]  /*5800*/  VIADD R3, R3, 0xffffffff ;  /* 0xffffffff03037836 */ /* 0x000fe20000000000 */
[----:B------:R-:W-:Y:S02]  /*5810*/  UISETP.NE.AND UP0, UPT, UR57, 0x4, UPT ;  /* 0x000000043900788c */ /* 0x000fe4000bf05270 */
[----:B------:R-:W-:Y:S02]  /*5820*/  UISETP.NE.AND UP1, UPT, UR56, 0x4, UPT ;  /* 0x000000043800788c */ /* 0x000fe4000bf25270 */
[----:B------:R-:W-:Y:S02]  /*5830*/  USEL UR4, URZ, 0x1, UP0 ;  /* 0x000000013f047887 */ /* 0x000fe40008000000 */
[----:B------:R-:W-:-:S02]  /*5840*/  USEL UR57, UR57, URZ, UP0 ;  /* 0x0000003f39397287 */ /* 0x000fc40008000000 */
[----:B------:R-:W-:Y:S02]  /*5850*/  USEL UR56, UR56, URZ, UP1 ;  /* 0x0000003f38387287 */ /* 0x000fe40008800000 */
[----:B------:R-:W-:Y:S01]  /*5860*/  LOP3.LUT R6, R6, UR4, RZ, 0x3c, !PT ;  /* 0x0000000406067c12 */ /* 0x000fe2000f8e3cff */
[----:B------:R-:W-:Y:S09]  /*5870*/  @P1 BRA `(.L_x_25) ;  /* 0xffffffdc00141947 */ /* 0x000ff2000383ffff */
.L_x_18:
[----:B------:R-:W3:Y:S02]  /*5880*/  LDC R3, c[0x0][0x28c] ;  /* 0x0000a300ff037b82 */ /* 0x000ee40000000800 */
[----:B---3--:R-:W-:-:S13]  /*5890*/  ISETP.GE.AND P1, PT, R3, 0x1, PT ;  /* 0x000000010300780c */ /* 0x008fda0003f26270 */
[----:B------:R-:W-:Y:S05]  /*58a0*/  @!P1 BRA `(.L_x_26) ;  /* 0x0000000000309947 */ /* 0x000fea0003800000 */
[----:B------:R-:W-:Y:S05]  /*58b0*/  @!P0 BRA `(.L_x_27) ;  /* 0x0000000000048947 */ /* 0x000fea0003800000 */
[----:B------:R-:W-:Y:S01]  /*58c0*/  BPT.TRAP 0x1 ;  /* 0x000000040000795c */ /* 0x000fe20000300000 */
.L_x_27:
[----:B------:R-:W-:Y:S02]  /*58d0*/  R2UR UR4, R0 ;  /* 0x00000000000472ca */ /* 0x000fe400000e0000 */
[----:B------:R-:W-:-:S11]  /*58e0*/  ISETP.GT.U32.AND P0, PT, R2, 0x1, PT ;  /* 0x000000010200780c */ /* 0x000fd60003f04070 */
[----:B------:R-:W-:-:S04]  /*58f0*/  UIADD3 UR4, UR4, UR37, URZ ;  /* 0x0000002504047290 */ /* 0x000fc8000fffe03f */
[----:B------:R-:W-:-:S04]  /*5900*/  USHF.L.U32 UR4, UR4, 0x3, URZ ;  /* 0x0000000304047899 */ /* 0x000fc8000800063f */
[----:B------:R-:W-:-:S04]  /*5910*/  ULOP3.LUT UR4, UR4, 0x18, URZ, 0xc0, !UPT ;  /* 0x0000001804047892 */ /* 0x000fc8000f8ec03f */
[----:B------:R-:W-:-:S04]  /*5920*/  UIADD3 UR4, UR38, 0x20, UR4 ;  /* 0x0000002026047890 */ /* 0x000fc8000fffe004 */
[----:B------:R-:W-:-:S09]  /*5930*/  UPRMT UR4, URZ, 0x654, UR4 ;  /* 0x000006543f047896 */ /* 0x000fd20008000004 */
[----:B------:R-:W-:Y:S01]  /*5940*/  SYNCS.ARRIVE.TRANS64.RED.A1T0 RZ, [UR4], RZ ;  /* 0x000000ffffff79a7 */ /* 0x000fe20008100404 */
[----:B------:R-:W-:Y:S05]  /*5950*/  @P0 BRA `(.L_x_26) ;  /* 0x0000000000040947 */ /* 0x000fea0003800000 */
[----:B------:R-:W-:Y:S01]  /*5960*/  BPT.TRAP 0x1 ;  /* 0x000000040000795c */ /* 0x000fe20000300000 */
.L_x_26:
[----:B------:R-:W3:Y:S01]  /*5970*/  S2R R0, SR_TID.X ;  /* 0x0000000000007919 */ /* 0x000ee20000002100 */
[----:B------:R-:W4:Y:S01]  /*5980*/  LDC R6, c[0x0][0x288] ;  /* 0x0000a200ff067b82 */ /* 0x000f220000000800 */
[----:B------:R-:W-:Y:S01]  /*5990*/  UIADD3 UR37, UR39, UR37, URZ ;  /* 0x0000002527257290 */ /* 0x000fe2000fffe03f */
[----:B------:R-:W-:Y:S01]  /*59a0*/  IMAD R19, R19, 0xb0, RZ ;  /* 0x000000b013137824 */ /* 0x000fe200078e02ff */
[----:B------:R-:W0:Y:S01]  /*59b0*/  S2R R10, SR_TID.X ;  /* 0x00000000000a7919 */ /* 0x000e220000002100 */
[----:B------:R-:W-:Y:S01]  /*59c0*/  ULDC UR8, c[0x0][0x284] ;  /* 0x0000a10000087ab9 */ /* 0x000fe20000000800 */
[----:B------:R-:W-:Y:S01]  /*59d0*/  USHF.R.U32.HI UR4, URZ, 0x2, UR37 ;  /* 0x000000023f047899 */ /* 0x000fe20008011625 */
[----:B------:R-:W-:Y:S01]  /*59e0*/  SHF.R.S32.HI R15, RZ, 0x1f, R16 ;  /* 0x0000001fff0f7819 */ /* 0x000fe20000011410 */
[----:B------:R-:W-:Y:S02]  /*59f0*/  UISETP.GT.U32.AND UP1, UPT, UR37, 0x3, UPT ;  /* 0x000000032500788c */ /* 0x000fe4000bf24070 */
[----:B------:R-:W-:Y:S01]  /*5a00*/  ULOP3.LUT UR4, UR4, 0x1, URZ, 0xc0, !UPT ;  /* 0x0000000104047892 */ /* 0x000fe2000f8ec03f */
[----:B------:R-:W-:Y:S01]  /*5a10*/  ULDC.64 UR6, c[0x0][0x5d0] ;  /* 0x0001740000067ab9 */ /* 0x000fe20000000a00 */
[----:B------:R-:W-:Y:S01]  /*5a20*/  UISETP.LT.U32.AND UP1, UPT, UR39, 0x4, UP1 ;  /* 0x000000042700788c */ /* 0x000fe20008f21070 */
[----:B------:R-:W-:Y:S01]  /*5a30*/  IMAD R11, R15, UR6, RZ ;  /* 0x000000060f0b7c24 */ /* 0x000fe2000f8e02ff */
[----:B------:R-:W-:-:S02]  /*5a40*/  UISETP.NE.U32.AND UP0, UPT, UR4, 0x1, UPT ;  /* 0x000000010400788c */ /* 0x000fc4000bf05070 */
[----:B------:R-:W-:Y:S01]  /*5a50*/  USEL UR5, URZ, 0x1, !UP1 ;  /* 0x000000013f057887 */ /* 0x000fe2000c800000 */
[----:B------:R-:W-:Y:S01]  /*5a60*/  IMAD R13, R16, UR7, R11 ;  /* 0x00000007100d7c24 */ /* 0x000fe2000f8e020b */
[----:B------:R-:W-:Y:S02]  /*5a70*/  UISETP.GT.U32.AND UP0, UPT, UR39, 0x3, !UP0 ;  /* 0x000000032700788c */ /* 0x000fe4000c704070 */
[----:B------:R-:W-:Y:S02]  /*5a80*/  ULOP3.LUT UR37, UR37, 0x3, URZ, 0xc0, !UPT ;  /* 0x0000000325257892 */ /* 0x000fe4000f8ec03f */
[----:B------:R-:W-:Y:S01]  /*5a90*/  USEL UR4, URZ, 0x1, !UP0 ;  /* 0x000000013f047887 */ /* 0x000fe2000c000000 */
[----:B----4-:R-:W-:-:S03]  /*5aa0*/  ISETP.GE.AND P0, PT, R19, R6, PT ;  /* 0x000000061300720c */ /* 0x010fc60003f06270 */
[----:B------:R-:W-:Y:S01]  /*5ab0*/  ULOP3.LUT UR36, UR4, UR36, UR5, 0x96, !UPT ;  /* 0x0000002404247292 */ /* 0x000fe2000f8e9605 */
[----:B---3--:R-:W-:-:S04]  /*5ac0*/  SHF.R.U32.HI R0, RZ, 0x7, R0 ;  /* 0x00000007ff007819 */ /* 0x008fc80000011600 */
[----:B------:R-:W-:Y:S02]  /*5ad0*/  LOP3.LUT R0, R0, 0x1, RZ, 0xc0, !PT ;  /* 0x0000000100007812 */ /* 0x000fe400078ec0ff */
[----:B0-----:R-:W-:Y:S02]  /*5ae0*/  SHF.R.U32.HI R3, RZ, 0x2, R10 ;  /* 0x00000002ff037819 */ /* 0x001fe4000001160a */
[----:B-12---:R-:W-:Y:S01]  /*5af0*/  LOP3.LUT R4, R10, 0x60, RZ, 0xc0, !PT ;  /* 0x000000600a047812 */ /* 0x006fe200078ec0ff */
[----:B------:R-:W-:Y:S01]  /*5b00*/  IMAD.SHL.U32 R8, R0, 0x40, RZ ;  /* 0x0000004000087824 */ /* 0x000fe200078e00ff */
[----:B------:R-:W-:Y:S02]  /*5b10*/  LOP3.LUT R5, R10, 0x3, RZ, 0xc0, !PT ;  /* 0x000000030a057812 */ /* 0x000fe400078ec0ff */
[----:B------:R-:W-:Y:S02]  /*5b20*/  LOP3.LUT R3, R3, 0x7, RZ, 0xc0, !PT ;  /* 0x0000000703037812 */ /* 0x000fe400078ec0ff */
[----:B------:R-:W-:Y:S01]  /*5b30*/  SHF.R.U32.HI R4, RZ, 0x1, R4 ;  /* 0x00000001ff047819 */ /* 0x000fe20000011604 */
[----:B------:R-:W-:-:S02]  /*5b40*/  IMAD R14, R5, -0x2, R6 ;  /* 0xfffffffe050e7824 */ /* 0x000fc400078e0206 */
[----:B------:R-:W-:Y:S01]  /*5b50*/  IMAD.SHL.U32 R5, R22, 0x100, RZ ;  /* 0x0000010016057824 */ /* 0x000fe200078e00ff */
[--C-:B------:R-:W-:Y:S02]  /*5b60*/  IADD3 R7, RZ, -R4, -R3.reuse ;  /* 0x80000004ff077210 */ /* 0x100fe40007ffe803 */
[----:B------:R-:W-:Y:S01]  /*5b70*/  LOP3.LUT R3, R8, 0x40, R3, 0xe2, !PT ;  /* 0x0000004008037812 */ /* 0x000fe200078ee203 */
[----:B------:R-:W-:Y:S01]  /*5b80*/  IMAD.SHL.U32 R8, R10, 0x2, RZ ;  /* 0x000000020a087824 */ /* 0x000fe200078e00ff */
[----:B------:R-:W-:Y:S01]  /*5b90*/  ISETP.GE.OR P0, PT, R5, UR8, P0 ;  /* 0x0000000805007c0c */ /* 0x000fe20008706670 */
[----:B------:R-:W-:Y:S02]  /*5ba0*/  IMAD R12, R0, -0x40, R7 ;  /* 0xffffffc0000c7824 */ /* 0x000fe400078e0207 */
[----:B------:R-:W-:Y:S01]  /*5bb0*/  IMAD.WIDE R6, R22, 0x100, RZ ;  /* 0x0000010016067825 */ /* 0x000fe200078e02ff */
[----:B------:R-:W-:-:S03]  /*5bc0*/  LOP3.LUT R8, R19, 0x6, R8, 0xf8, !PT ;  /* 0x0000000613087812 */ /* 0x000fc600078ef808 */
[----:B------:R-:W-:Y:S01]  /*5bd0*/  IMAD.MOV.U32 R22, RZ, RZ, -0x1 ;  /* 0xffffffffff167424 */ /* 0x000fe200078e00ff */
[----:B------:R-:W-:Y:S02]  /*5be0*/  SHF.R.S32.HI R9, RZ, 0x1f, R8 ;  /* 0x0000001fff097819 */ /* 0x000fe40000011408 */
[----:B------:R-:W-:Y:S01]  /*5bf0*/  LOP3.LUT R0, R6, R3, R4, 0xfe, !PT ;  /* 0x0000000306007212 */ /* 0x000fe200078efe04 */
[----:B------:R-:W-:Y:S01]  /*5c00*/  IMAD.IADD R4, R14, 0x1, -R19 ;  /* 0x000000010e047824 */ /* 0x000fe200078e0a13 */
[----:B------:R-:W-:Y:S01]  /*5c10*/  IADD3 R3, -R5, UR8, R12 ;  /* 0x0000000805037c10 */ /* 0x000fe2000fffe10c */
[----:B------:R-:W-:-:S04]  /*5c20*/  IMAD.WIDE.U32 R10, R16, UR6, R8 ;  /* 0x00000006100a7c25 */ /* 0x000fc8000f8e0008 */
[----:B------:R-:W-:Y:S01]  /*5c30*/  IMAD.IADD R11, R11, 0x1, R13 ;  /* 0x000000010b0b7824 */ /* 0x000fe200078e020d */
[----:B------:R-:W-:Y:S06]  /*5c40*/  @P0 BRA `(.L_x_28) ;  /* 0x000000a400980947 */ /* 0x000fec0003800000 */
[----:B------:R-:W0:Y:S01]  /*5c50*/  LDC.64 R210, c[0x0][0x5c8] ;  /* 0x00017200ffd27b82 */ /* 0x000e220000000a00 */
[----:B-----5:R-:W-:Y:S01]  /*5c60*/  FSETP.NEU.AND P2, PT, R23, RZ, PT ;  /* 0x000000ff1700720b */ /* 0x020fe20003f4d000 */
[----:B------:R-:W-:Y:S01]  /*5c70*/  BSSY B0, `(.L_x_28) ;  /* 0x0000a63000007945 */ /* 0x000fe20003800000 */
[----:B------:R-:W-:-:S04]  /*5c80*/  ISETP.GT.AND P0, PT, R4, RZ, PT ;  /* 0x000000ff0400720c */ /* 0x000fc80003f04270 */
[----:B------:R-:W-:Y:S01]  /*5c90*/  ISETP.GT.AND P1, PT, R3, RZ, P0 ;  /* 0x000000ff0300720c */ /* 0x000fe20000724270 */
[-C--:B0-----:R-:W-:Y:S02]  /*5ca0*/  IMAD R5, R7, R210.reuse, RZ ;  /* 0x000000d207057224 */ /* 0x081fe400078e02ff */
[----:B------:R-:W-:-:S04]  /*5cb0*/  IMAD.WIDE.U32 R20, R0, R210, R10 ;  /* 0x000000d200147225 */ /* 0x000fc800078e000a */
[----:B------:R-:W-:-:S04]  /*5cc0*/  IMAD R5, R0, R211, R5 ;  /* 0x000000d300057224 */ /* 0x000fc800078e0205 */
[----:B------:R-:W-:Y:S01]  /*5cd0*/  IMAD.IADD R19, R21, 0x1, R5 ;  /* 0x0000000115137824 */ /* 0x000fe200078e0205 */
[----:B------:R-:W-:Y:S06]  /*5ce0*/  @!P2 BRA `(.L_x_29) ;  /* 0x00000074007ca947 */ /* 0x000fec0003800000 */
[----:B------:R-:W0:Y:S01]  /*5cf0*/  LDC.64 R208, c[0x0][0x5b8] ;  /* 0x00016e00ffd07b82 */ /* 0x000e220000000a00 */
[----:B------:R-:W-:-:S07]  /*5d00*/  ULDC.64 UR4, c[0x0][0x5c0] ;  /* 0x0001700000047ab9 */ /* 0x000fce0000000a00 */
[----:B------:R-:W1:Y:S08]  /*5d10*/  LDC.64 R206, c[0x0][0x5b0] ;  /* 0x00016c00ffce7b82 */ /* 0x000e700000000a00 */
[----:B------:R-:W2:Y:S01]  /*5d20*/  LDC.64 R204, c[0x0][0x5a8] ;  /* 0x00016a00ffcc7b82 */ /* 0x000ea20000000a00 */
[-C--:B0-----:R-:W-:Y:S02]  /*5d30*/  IMAD R6, R15, R208.reuse, RZ ;  /* 0x000000d00f067224 */ /* 0x081fe400078e02ff */
[----:B------:R-:W-:-:S04]  /*5d40*/  IMAD.WIDE.U32 R10, R16, R208, R8 ;  /* 0x000000d0100a7225 */ /* 0x000fc800078e0008 */
[----:B------:R-:W-:Y:S02]  /*5d50*/  IMAD R6, R16, R209, R6 ;  /* 0x000000d110067224 */ /* 0x000fe400078e0206 */
[-C--:B-1----:R-:W-:Y:S02]  /*5d60*/  IMAD R5, R7, R206.reuse, RZ ;  /* 0x000000ce07057224 */ /* 0x082fe400078e02ff */
[----:B------:R-:W-:Y:S02]  /*5d70*/  IMAD.IADD R13, R11, 0x1, R6 ;  /* 0x000000010b0d7824 */ /* 0x000fe400078e0206 */
[----:B------:R-:W-:Y:S02]  /*5d80*/  IMAD.MOV.U32 R12, RZ, RZ, R10 ;  /* 0x000000ffff0c7224 */ /* 0x000fe400078e000a */
[C---:B------:R-:W-:Y:S02]  /*5d90*/  IMAD R5, R0.reuse, R207, R5 ;  /* 0x000000cf00057224 */ /* 0x040fe400078e0205 */
[----:B------:R-:W-:-:S04]  /*5da0*/  IMAD.WIDE.U32 R14, R0, R206, R12 ;  /* 0x000000ce000e7225 */ /* 0x000fc800078e000c */
[----:B------:R-:W-:Y:S01]  /*5db0*/  IMAD.IADD R7, R15, 0x1, R5 ;  /* 0x000000010f077824 */ /* 0x000fe200078e0205 */
[----:B--2---:R-:W-:-:S04]  /*5dc0*/  LEA R212, P2, R14, R204, 0x1 ;  /* 0x000000cc0ed47211 */ /* 0x004fc800078408ff */
[----:B------:R-:W-:-:S05]  /*5dd0*/  LEA.HI.X R213, R14, R205, R7, 0x1, P2 ;  /* 0x000000cd0ed57211 */ /* 0x000fca00010f0c07 */
[----:B------:R-:W2:Y:S01]  /*5de0*/  @P1 LDG.E.LTC128B.U16 R7, desc[UR54][R212.64] ;  /* 0x00000036d4071981 */ /* 0x000ea2000c1e1520 */
[----:B------:R-:W-:Y:S01]  /*5df0*/  ISETP.GT.AND P3, PT, R4, 0x1, PT ;  /* 0x000000010400780c */ /* 0x000fe20003f64270 */
[----:B------:R-:W-:Y:S01]  /*5e00*/  IMAD.WIDE.U32 R14, R0, R206, R8 ;  /* 0x000000ce000e7225 */ /* 0x000fe200078e0008 */
[----:B------:R-:W-:Y:S03]  /*5e10*/  BSSY B1, `(.L_x_30) ;  /* 0x0000010000017945 */ /* 0x000fe60003800000 */
[----:B------:R-:W-:Y:S02]  /*5e20*/  IMAD.IADD R15, R5, 0x1, R15 ;  /* 0x00000001050f7824 */ /* 0x000fe400078e020f */
[----:B------:R-:W-:-:S04]  /*5e30*/  IMAD.WIDE.U32 R14, R16, R208, R14 ;  /* 0x000000d0100e7225 */ /* 0x000fc800078e000e */
[----:B------:R-:W-:Y:S02]  /*5e40*/  IMAD.IADD R15, R6, 0x1, R15 ;  /* 0x00000001060f7824 */ /* 0x000fe400078e020f */
[----:B--2---:R-:W-:-:S04]  /*5e50*/  IMAD.U32 R202, R7, 0x10000, RZ ;  /* 0x0001000007ca7824 */ /* 0x004fc800078e00ff */
[----:B------:R-:W-:Y:S01]  /*5e60*/  FMUL R21, R202, R23 ;  /* 0x00000017ca157220 */ /* 0x000fe20000400000 */
[----:B------:R-:W-:-:S03]  /*5e70*/  LEA R202, P2, R20, UR4, 0x1 ;  /* 0x0000000414ca7c11 */ /* 0x000fc6000f8408ff */
[----:B------:R-:W-:Y:S01]  /*5e80*/  FFMA R21, R192, R200, R21 ;  /* 0x000000c8c0157223 */ /* 0x000fe20000000015 */
[----:B------:R-:W-:Y:S02]  /*5e90*/  LEA.HI.X R203, R20, UR5, R19, 0x1, P2 ;  /* 0x0000000514cb7c11 */ /* 0x000fe400090f0c13 */
[----:B------:R-:W-:Y:S02]  /*5ea0*/  ISETP.GT.AND P2, PT, R3, RZ, P3 ;  /* 0x000000ff0300720c */ /* 0x000fe40001f44270 */
[----:B------:R-:W-:Y:S02]  /*5eb0*/  F2FP.BF16.F32.PACK_AB R19, RZ, R21 ;  /* 0x00000015ff13723e */ /* 0x000fe400000010ff */
[----:B------:R-:W-:-:S03]  /*5ec0*/  LEA R20, P4, R14, R204, 0x1 ;  /* 0x000000cc0e147211 */ /* 0x000fc600078808ff */
[----:B------:R0:W-:Y:S01]  /*5ed0*/  @P1 STG.E.U16 desc[UR54][R202.64], R19 ;  /* 0x00000013ca001986 */ /* 0x0001e2000c101536 */
[----:B------:R-:W-:-:S05]  /*5ee0*/  LEA.HI.X R21, R14, R205, R15, 0x1, P4 ;  /* 0x000000cd0e157211 */ /* 0x000fca00020f0c0f */
[----:B------:R-:W-:Y:S05]  /*5ef0*/  @!P2 BRA `(.L_x_31) ;  /* 0x000000000004a947 */ /* 0x000fea0003800000 */
[----:B------:R1:W5:Y:S02]  /*5f00*/  LDG.E.LTC128B.U16 R7, desc[UR54][R20.64+0x2] ;  /* 0x0000023614077981 */ /* 0x000364000c1e1520 */
.L_x_31:
[----:B------:R-:W-:Y:S05]  /*5f10*/  BSYNC B1 ;  /* 0x0000000000017941 */ /* 0x000fea0003800000 */
.L_x_30:
[----:B-----5:R-:W-:Y:S01]  /*5f20*/  IMAD.U32 R14, R7, 0x10000, RZ ;  /* 0x00010000070e7824 */ /* 0x020fe200078e00ff */
[----:B------:R-:W-:Y:S02]  /*5f30*/  SHF.L.U64.HI R15, R206, 0x3, R207 ;  /* 0x00000003ce0f7819 */ /* 0x000fe400000102cf */
[----:B------:R-:W-:Y:S01]  /*5f40*/  ISETP.GT.AND P1, PT, R3, 0x8, P0 ;  /* 0x000000080300780c */ /* 0x000fe20000724270 */
[----:B------:R-:W-:Y:S01]  /*5f50*/  FMUL R14, R14, R23 ;  /* 0x000000170e0e7220 */ /* 0x000fe20000400000 */
[----:B------:R-:W-:-:S03]  /*5f60*/  PRMT R216, R7, 0x7610, R216 ;  /* 0x0000761007d87816 */ /* 0x000fc600000000d8 */
[----:B------:R-:W-:Y:S01]  /*5f70*/  FFMA R193, R193, R200, R14 ;  /* 0x000000c8c1c17223 */ /* 0x000fe2000000000e */
[----:B------:R-:W-:-:S04]  /*5f80*/  IMAD.SHL.U32 R14, R206, 0x8, RZ ;  /* 0x00000008ce0e7824 */ /* 0x000fc800078e00ff */
[----:B------:R-:W-:Y:S01]  /*5f90*/  IMAD.WIDE.U32 R214, R0, R206, R14 ;  /* 0x000000ce00d67225 */ /* 0x000fe200078e000e */
[----:B------:R-:W-:-:S03]  /*5fa0*/  F2FP.BF16.F32.PACK_AB R213, RZ, R193 ;  /* 0x000000c1ffd5723e */ /* 0x000fc600000010ff */
[----:B------:R-:W-:Y:S01]  /*5fb0*/  IMAD.IADD R209, R5, 0x1, R215 ;  /* 0x0000000105d17824 */ /* 0x000fe200078e02d7 */
[----:B0-----:R-:W-:Y:S01]  /*5fc0*/  IADD3 R19, P4, R10, R214, RZ ;  /* 0x000000d60a137210 */ /* 0x001fe20007f9e0ff */
[----:B------:R0:W-:Y:S04]  /*5fd0*/  @P2 STG.E.U16 desc[UR54][R202.64+0x2], R213 ;  /* 0x000002d5ca002986 */ /* 0x0001e8000c101536 */
[----:B------:R-:W-:Y:S01]  /*5fe0*/  IMAD.X R212, R209, 0x1, R13, P4 ;  /* 0x00000001d1d47824 */ /* 0x000fe200020e060d */
[----:B------:R-:W-:-:S04]  /*5ff0*/  LEA R192, P4, R19, R204, 0x1 ;  /* 0x000000cc13c07211 */ /* 0x000fc800078808ff */
[----:B------:R-:W-:-:S05]  /*6000*/  LEA.HI.X R193, R19, R205, R212, 0x1, P4 ;  /* 0x000000cd13c17211 */ /* 0x000fca00020f0cd4 */
[----:B------:R2:W3:Y:S01]  /*6010*/  @P1 LDG.E.LTC128B.U16 R216, desc[UR54][R192.64] ;  /* 0x00000036c0d81981 */ /* 0x0004e2000c1e1520 */
[----:B------:R-:W-:Y:S01]  /*6020*/  IADD3 R212, P2, R8, R214, RZ ;  /* 0x000000d608d47210 */ /* 0x000fe20007f5e0ff */
[----:B------:R-:W-:Y:S01]  /*6030*/  BSSY B1, `(.L_x_32) ;  /* 0x0000012000017945 */ /* 0x000fe20003800000 */
[----:B------:R-:W-:-:S03]  /*6040*/  SHF.L.U64.HI R19, R210, 0x4, R211 ;  /* 0x00000004d2137819 */ /* 0x000fc600000102d3 */
[----:B0-----:R-:W-:Y:S02]  /*6050*/  IMAD.X R213, R9, 0x1, R209, P2 ;  /* 0x0000000109d57824 */ /* 0x001fe400010e06d1 */
[----:B------:R-:W-:-:S03]  /*6060*/  IMAD.WIDE.U32 R212, R16, R208, R212 ;  /* 0x000000d010d47225 */ /* 0x000fc600078e00d4 */
[----:B--2---:R-:W-:Y:S01]  /*6070*/  LEA R192, P2, R212, R204, 0x1 ;  /* 0x000000ccd4c07211 */ /* 0x004fe200078408ff */
[----:B---3--:R-:W-:-:S04]  /*6080*/  IMAD.U32 R218, R216, 0x10000, RZ ;  /* 0x00010000d8da7824 */ /* 0x008fc800078e00ff */
[----:B------:R-:W-:-:S04]  /*6090*/  FMUL R7, R218, R23 ;  /* 0x00000017da077220 */ /* 0x000fc80000400000 */
[----:B------:R-:W-:Y:S01]  /*60a0*/  FFMA R194, R194, R200, R7 ;  /* 0x000000c8c2c27223 */ /* 0x000fe20000000007 */
[----:B------:R-:W-:-:S04]  /*60b0*/  IMAD.IADD R7, R6, 0x1, R213 ;  /* 0x0000000106077824 */ /* 0x000fc800078e02d5 */
[----:B------:R-:W-:Y:S02]  /*60c0*/  F2FP.BF16.F32.PACK_AB R194, RZ, R194 ;  /* 0x000000c2ffc2723e */ /* 0x000fe400000010ff */
[----:B------:R-:W-:Y:S01]  /*60d0*/  LEA.HI.X R193, R212, R205, R7, 0x1, P2 ;  /* 0x000000cdd4c17211 */ /* 0x000fe200010f0c07 */
[----:B------:R-:W-:Y:S01]  /*60e0*/  IMAD.SHL.U32 R7, R210, 0x10, RZ ;  /* 0x00000010d2077824 */ /* 0x000fe200078e00ff */
[----:B------:R-:W-:-:S04]  /*60f0*/  ISETP.GT.AND P2, PT, R3, 0x8, P3 ;  /* 0x000000080300780c */ /* 0x000fc80001f44270 */
[----:B------:R-:W-:-:S05]  /*6100*/  IADD3 R212, P4, R7, R202, RZ ;  /* 0x000000ca07d47210 */ /* 0x000fca0007f9e0ff */
[----:B------:R-:W-:-:S05]  /*6110*/  IMAD.X R213, R19, 0x1, R203, P4 ;  /* 0x0000000113d57824 */ /* 0x000fca00020e06cb */
[----:B------:R0:W-:Y:S01]  /*6120*/  @P1 STG.E.U16 desc[UR54][R212.64], R194 ;  /* 0x000000c2d4001986 */ /* 0x0001e2000c101536 */
[----:B------:R-:W-:Y:S05]  /*6130*/  @!P2 BRA `(.L_x_33) ;  /* 0x000000000004a947 */ /* 0x000fea0003800000 */
[----:B------:R2:W5:Y:S02]  /*6140*/  LDG.E.LTC128B.U16 R216, desc[UR54][R192.64+0x2] ;  /* 0x00000236c0d87981 */ /* 0x000564000c1e1520 */
.L_x_33:
[----:B------:R-:W-:Y:S05]  /*6150*/  BSYNC B1 ;  /* 0x0000000000017941 */ /* 0x000fea0003800000 */
.L_x_32:
[----:B0----5:R-:W-:Y:S01]  /*6160*/  IMAD.U32 R194, R216, 0x10000, RZ ;  /* 0x00010000d8c27824 */ /* 0x021fe200078e00ff */
[----:B------:R-:W-:Y:S01]  /*6170*/  ISETP.GT.AND P1, PT, R4, 0x8, PT ;  /* 0x000000080400780c */ /* 0x000fe20003f24270 */
[----:B------:R-:W-:Y:S02]  /*6180*/  BSSY B1, `(.L_x_34) ;  /* 0x0000008000017945 */ /* 0x000fe40003800000 */
[----:B------:R-:W-:Y:S01]  /*6190*/  FMUL R194, R194, R23 ;  /* 0x00000017c2c27220 */ /* 0x000fe20000400000 */
[----:B------:R-:W-:-:S03]  /*61a0*/  ISETP.GT.AND P4, PT, R3, RZ, P1 ;  /* 0x000000ff0300720c */ /* 0x000fc60000f84270 */
[----:B------:R-:W-:-:S05]  /*61b0*/  FFMA R194, R195, R200, R194 ;  /* 0x000000c8c3c27223 */ /* 0x000fca00000000c2 */
[----:B------:R-:W-:-:S05]  /*61c0*/  F2FP.BF16.F32.PACK_AB R194, RZ, R194 ;  /* 0x000000c2ffc2723e */ /* 0x000fca00000010ff */
[----:B------:R0:W-:Y:S01]  /*61d0*/  @P2 STG.E.U16 desc[UR54][R212.64+0x2], R194 ;  /* 0x000002c2d4002986 */ /* 0x0001e2000c101536 */
[----:B------:R-:W-:Y:S05]  /*61e0*/  @!P4 BRA `(.L_x_35) ;  /* 0x000000000004c947 */ /* 0x000fea0003800000 */
[----:B------:R3:W5:Y:S02]  /*61f0*/  LDG.E.LTC128B.U16 R216, desc[UR54][R20.64+0x10] ;  /* 0x0000103614d87981 */ /* 0x000764000c1e1520 */
.L_x_35:
[----:B------:R-:W-:Y:S05]  /*6200*/  BSYNC B1 ;  /* 0x0000000000017941 */ /* 0x000fea0003800000 */
.L_x_34:
        /* <DEDUP_REMOVED lines=10> */
.L_x_37:
[----:B------:R-:W-:Y:S05]  /*62b0*/  BSYNC B1 ;  /* 0x0000000000017941 */ /* 0x000fea0003800000 */
.L_x_36:
[----:B-----5:R-:W-:Y:S01]  /*62c0*/  IMAD.U32 R194, R216, 0x10000, RZ ;  /* 0x00010000d8c27824 */ /* 0x020fe200078e00ff */
[----:B------:R-:W-:Y:S01]  /*62d0*/  ISETP.GT.AND P4, PT, R3, 0x8, P1 ;  /* 0x000000080300780c */ /* 0x000fe20000f84270 */
[----:B------:R-:W-:Y:S02]  /*62e0*/  BSSY B1, `(.L_x_38) ;  /* 0x0000007000017945 */ /* 0x000fe40003800000 */
[----:B------:R-:W-:-:S04]  /*62f0*/  FMUL R194, R194, R23 ;  /* 0x00000017c2c27220 */ /* 0x000fc80000400000 */
[----:B------:R-:W-:-:S05]  /*6300*/  FFMA R194, R197, R200, R194 ;  /* 0x000000c8c5c27223 */ /* 0x000fca00000000c2 */
[----:B------:R-:W-:-:S05]  /*6310*/  F2FP.BF16.F32.PACK_AB R194, RZ, R194 ;  /* 0x000000c2ffc2723e */ /* 0x000fca00000010ff */
[----:B------:R0:W-:Y:S01]  /*6320*/  @P5 STG.E.U16 desc[UR54][R202.64+0x12], R194 ;  /* 0x000012c2ca005986 */ /* 0x0001e2000c101536 */
[----:B------:R-:W-:Y:S05]  /*6330*/  @!P4 BRA `(.L_x_39) ;  /* 0x000000000004c947 */ /* 0x000fea0003800000 */
[----:B------:R0:W5:Y:S02]  /*6340*/  LDG.E.LTC128B.U16 R216, desc[UR54][R192.64+0x10] ;  /* 0x00001036c0d87981 */ /* 0x000164000c1e1520 */
.L_x_39:
[----:B------:R-:W-:Y:S05]  /*6350*/  BSYNC B1 ;  /* 0x0000000000017941 */ /* 0x000fea0003800000 */
.L_x_38:
[----:B0----5:R-:W-:Y:S01]  /*6360*/  IMAD.U32 R194, R216, 0x10000, RZ ;  /* 0x00010000d8c27824 */ /* 0x021fe200078e00ff */
        /* <DEDUP_REMOVED lines=8> */
.L_x_41:
[----:B------:R-:W-:Y:S05]  /*63f0*/  BSYNC B1 ;  /* 0x0000000000017941 */ /* 0x000fea0003800000 */
.L_x_40:
[----:B-----5:R-:W-:Y:S01]  /*6400*/  IMAD.U32 R12, R216, 0x10000, RZ ;  /* 0x00010000d80c7824 */ /* 0x020fe200078e00ff */
[----:B------:R-:W-:Y:S01]  /*6410*/  ISETP.GT.AND P4, PT, R3, 0x80, P0 ;  /* 0x000000800300780c */ /* 0x000fe20000784270 */
[----:B------:R-:W-:Y:S02]  /*6420*/  IMAD.MOV.U32 R215, RZ, RZ, R209 ;  /* 0x000000ffffd77224 */ /* 0x000fe400078e00d1 */
[----:B------:R-:W-:Y:S01]  /*6430*/  FMUL R12, R12, R23 ;  /* 0x000000170c0c7220 */ /* 0x000fe20000400000 */
[----:B------:R-:W-:Y:S02]  /*6440*/  IMAD R207, R207, 0x78, RZ ;  /* 0x00000078cfcf7824 */ /* 0x000fe400078e02ff */
[----:B------:R-:W-:-:S04]  /*6450*/  IMAD.WIDE.U32 R214, R206, 0x78, R214 ;  /* 0x00000078ced67825 */ /* 0x000fc800078e00d6 */
[----:B------:R-:W-:Y:S01]  /*6460*/  FFMA R12, R199, R200, R12 ;  /* 0x000000c8c70c7223 */ /* 0x000fe2000000000c */
[----:B------:R-:W-:-:S04]  /*6470*/  IMAD.IADD R11, R215, 0x1, R207 ;  /* 0x00000001d70b7824 */ /* 0x000fc800078e02cf */
[----:B------:R-:W-:-:S04]  /*6480*/  F2FP.BF16.F32.PACK_AB R12, RZ, R12 ;  /* 0x0000000cff0c723e */ /* 0x000fc800000010ff */
[----:B------:R-:W-:-:S05]  /*6490*/  PRMT R198, R12, 0x7610, R198 ;  /* 0x000076100cc67816 */ /* 0x000fca00000000c6 */
[----:B------:R1:W-:Y:S01]  /*64a0*/  @P5 STG.E.U16 desc[UR54][R212.64+0x12], R198 ;  /* 0x000012c6d4005986 */ /* 0x0003e2000c101536 */
[----:B------:R-:W-:-:S05]  /*64b0*/  IADD3 R12, P5, R10, R214, RZ ;  /* 0x000000d60a0c7210 */ /* 0x000fca0007fbe0ff */
[----:B0-----:R-:W-:Y:S01]  /*64c0*/  IMAD.X R195, R11, 0x1, R13, P5 ;  /* 0x000000010bc37824 */ /* 0x001fe200028e060d */
[----:B------:R-:W-:-:S04]  /*64d0*/  LEA R194, P5, R12, R204, 0x1 ;  /* 0x000000cc0cc27211 */ /* 0x000fc800078a08ff */
[----:B------:R-:W-:Y:S02]  /*64e0*/  LEA.HI.X R195, R12, R205, R195, 0x1, P5 ;  /* 0x000000cd0cc37211 */ /* 0x000fe400028f0cc3 */
[----:B------:R-:W-:-:S06]  /*64f0*/  PRMT R12, R216, 0x7610, R12 ;  /* 0x00007610d80c7816 */ /* 0x000fcc000000000c */
[----:B------:R-:W2:Y:S01]  /*6500*/  @P4 LDG.E.LTC128B.U16 R12, desc[UR54][R194.64] ;  /* 0x00000036c20c4981 */ /* 0x000ea2000c1e1520 */
[----:B------:R-:W-:Y:S01]  /*6510*/  IMAD R211, R211, 0xf0, RZ ;  /* 0x000000f0d3d37824 */ /* 0x000fe200078e02ff */
[----:B------:R-:W-:Y:S01]  /*6520*/  BSSY B1, `(.L_x_42) ;  /* 0x0000019000017945 */ /* 0x000fe20003800000 */
[----:B------:R-:W-:-:S04]  /*6530*/  IMAD.WIDE.U32 R218, R206, 0x78, R14 ;  /* 0x00000078ceda7825 */ /* 0x000fc800078e000e */
[----:B------:R-:W-:Y:S02]  /*6540*/  IMAD.IADD R219, R207, 0x1, R219 ;  /* 0x00000001cfdb7824 */ /* 0x000fe400078e02db */
[----:B--2---:R-:W-:-:S04]  /*6550*/  IMAD.U32 R196, R12, 0x10000, RZ ;  /* 0x000100000cc47824 */ /* 0x004fc800078e00ff */
[----:B------:R-:W-:-:S04]  /*6560*/  FMUL R197, R196, R23 ;  /* 0x00000017c4c57220 */ /* 0x000fc80000400000 */
[----:B------:R-:W-:-:S05]  /*6570*/  FFMA R197, R184, R200, R197 ;  /* 0x000000c8b8c57223 */ /* 0x000fca00000000c5 */
[----:B------:R-:W-:Y:S01]  /*6580*/  F2FP.BF16.F32.PACK_AB R184, RZ, R197 ;  /* 0x000000c5ffb8723e */ /* 0x000fe200000010ff */
[----:B------:R-:W-:-:S03]  /*6590*/  IMAD.WIDE.U32 R196, R210, 0xf0, R212 ;  /* 0x000000f0d2c47825 */ /* 0x000fc600078e00d4 */
[----:B------:R-:W-:Y:S01]  /*65a0*/  PRMT R195, R184, 0x7610, R195 ;  /* 0x00007610b8c37816 */ /* 0x000fe200000000c3 */
[----:B------:R-:W-:Y:S02]  /*65b0*/  IMAD.IADD R199, R197, 0x1, R211 ;  /* 0x00000001c5c77824 */ /* 0x000fe400078e02d3 */
[----:B-1----:R-:W-:-:S05]  /*65c0*/  @P4 IMAD.MOV.U32 R198, RZ, RZ, R196 ;  /* 0x000000ffffc64224 */ /* 0x002fca00078e00c4 */
[----:B------:R0:W-:Y:S02]  /*65d0*/  @P4 STG.E.U16 desc[UR54][R198.64], R195 ;  /* 0x000000c3c6004986 */ /* 0x0001e4000c101536 */
[----:B0-----:R-:W-:-:S03]  /*65e0*/  IMAD.WIDE.U32 R194, R0, R206, R218 ;  /* 0x000000ce00c27225 */ /* 0x001fc600078e00da */
[----:B------:R-:W-:-:S04]  /*65f0*/  IADD3 R216, P4, R8, R194, RZ ;  /* 0x000000c208d87210 */ /* 0x000fc80007f9e0ff */
[----:B------:R-:W-:-:S03]  /*6600*/  IADD3.X R217, R9, R5, R195, P4, !PT ;  /* 0x0000000509d97210 */ /* 0x000fc600027fe4c3 */
[----:B------:R-:W-:-:S04]  /*6610*/  IMAD.WIDE.U32 R216, R16, R208, R216 ;  /* 0x000000d010d87225 */ /* 0x000fc800078e00d8 */
[----:B------:R-:W-:Y:S01]  /*6620*/  IMAD.IADD R184, R6, 0x1, R217 ;  /* 0x0000000106b87824 */ /* 0x000fe200078e02d9 */
[----:B------:R-:W-:-:S04]  /*6630*/  LEA R194, P4, R216, R204, 0x1 ;  /* 0x000000ccd8c27211 */ /* 0x000fc800078808ff */
[----:B------:R-:W-:Y:S02]  /*6640*/  LEA.HI.X R195, R216, R205, R184, 0x1, P4 ;  /* 0x000000cdd8c37211 */ /* 0x000fe400020f0cb8 */
[----:B------:R-:W-:-:S04]  /*6650*/  IADD3 R214, P4, P5, R10, R214, R14 ;  /* 0x000000d60ad67210 */ /* 0x000fc80007d9e00e */
[----:B------:R-:W-:Y:S02]  /*6660*/  IADD3.X R13, R13, R11, R15, P4, P5 ;  /* 0x0000000b0d0d7210 */ /* 0x000fe400027ea40f */
[----:B------:R-:W-:Y:S02]  /*6670*/  ISETP.GT.AND P4, PT, R3, 0x80, P3 ;  /* 0x000000800300780c */ /* 0x000fe40001f84270 */
[----:B------:R-:W-:-:S11]  /*6680*/  IADD3 R10, P5, R14, R218, RZ ;  /* 0x000000da0e0a7210 */ /* 0x000fd60007fbe0ff */
[----:B------:R-:W-:Y:S05]  /*6690*/  @!P4 BRA `(.L_x_43) ;  /* 0x000000000004c947 */ /* 0x000fea0003800000 */
[----:B------:R0:W5:Y:S02]  /*66a0*/  LDG.E.LTC128B.U16 R12, desc[UR54][R194.64+0x2] ;  /* 0x00000236c20c7981 */ /* 0x000164000c1e1520 */
.L_x_43:
[----:B------:R-:W-:Y:S05]  /*66b0*/  BSYNC B1 ;  /* 0x0000000000017941 */ /* 0x000fea0003800000 */
.L_x_42:
[----:B-----5:R-:W-:Y:S01]  /*66c0*/  IMAD.U32 R14, R12, 0x10000, RZ ;  /* 0x000100000c0e7824 */ /* 0x020fe200078e00ff */
[----:B------:R-:W-:Y:S01]  /*66d0*/  ISETP.GT.AND P0, PT, R3, 0x88, P0 ;  /* 0x000000880300780c */ /* 0x000fe20000704270 */
[----:B------:R-:W-:Y:S01]  /*66e0*/  IMAD.X R11, R219, 0x1, R15, P5 ;  /* 0x00000001db0b7824 */ /* 0x000fe200028e060f */
[----:B------:R-:W-:Y:S01]  /*66f0*/  BSSY B1, `(.L_x_44) ;  /* 0x000000e000017945 */ /* 0x000fe20003800000 */
[----:B------:R-:W-:Y:S01]  /*6700*/  FMUL R14, R14, R23 ;  /* 0x000000170e0e7220 */ /* 0x000fe20000400000 */
[----:B------:R-:W-:Y:S02]  /*6710*/  @P4 IMAD.MOV.U32 R15, RZ, RZ, R199 ;  /* 0x000000ffff0f4224 */ /* 0x000fe400078e00c7 */
[----:B------:R-:W-:-:S04]  /*6720*/  IMAD.WIDE.U32 R206, R0, R206, R10 ;  /* 0x000000ce00ce7225 */ /* 0x000fc800078e000a */
[----:B------:R-:W-:Y:S01]  /*6730*/  FFMA R14, R185, R200, R14 ;  /* 0x000000c8b90e7223 */ /* 0x000fe2000000000e */
[----:B------:R-:W-:-:S04]  /*6740*/  IADD3 R10, P5, R8, R206, RZ ;  /* 0x000000ce080a7210 */ /* 0x000fc80007fbe0ff */
[----:B------:R-:W-:-:S04]  /*6750*/  F2FP.BF16.F32.PACK_AB R14, RZ, R14 ;  /* 0x0000000eff0e723e */ /* 0x000fc800000010ff */
[----:B------:R-:W-:Y:S01]  /*6760*/  PRMT R0, R14, 0x7610, R0 ;  /* 0x000076100e007816 */ /* 0x000fe20000000000 */
[----:B------:R-:W-:-:S05]  /*6770*/  @P4 IMAD.MOV.U32 R14, RZ, RZ, R196 ;  /* 0x000000ffff0e4224 */ /* 0x000fca00078e00c4 */
[----:B------:R1:W-:Y:S02]  /*6780*/  @P4 STG.E.U16 desc[UR54][R14.64+0x2], R0 ;  /* 0x000002000e004986 */ /* 0x0003e4000c101536 */
[----:B-1----:R-:W-:-:S04]  /*6790*/  LEA R14, P4, R214, R204, 0x1 ;  /* 0x000000ccd60e7211 */ /* 0x002fc800078808ff */
[----:B------:R-:W-:Y:S01]  /*67a0*/  LEA.HI.X R15, R214, R205, R13, 0x1, P4 ;  /* 0x000000cdd60f7211 */ /* 0x000fe200020f0c0d */
[----:B------:R-:W-:Y:S08]  /*67b0*/  @!P0 BRA `(.L_x_45) ;  /* 0x0000000000048947 */ /* 0x000ff00003800000 */
[----:B------:R1:W5:Y:S02]  /*67c0*/  LDG.E.LTC128B.U16 R12, desc[UR54][R14.64] ;  /* 0x000000360e0c7981 */ /* 0x000364000c1e1520 */
.L_x_45:
[----:B------:R-:W-:Y:S05]  /*67d0*/  BSYNC B1 ;  /* 0x0000000000017941 */ /* 0x000fea0003800000 */
.L_x_44:
[----:B-----5:R-:W-:Y:S01]  /*67e0*/  IMAD.U32 R0, R12, 0x10000, RZ ;  /* 0x000100000c007824 */ /* 0x020fe200078e00ff */
[----:B------:R-:W-:Y:S01]  /*67f0*/  IADD3.X R11, R9, R5, R207, P5, !PT ;  /* 0x00000005090b7210 */ /* 0x000fe20002ffe4cf */
[----:B------:R-:W-:Y:S01]  /*6800*/  BSSY B1, `(.L_x_46) ;  /* 0x000000e000017945 */ /* 0x000fe20003800000 */
[----:B------:R-:W-:Y:S01]  /*6810*/  IADD3 R8, P4, R7, R196, RZ ;  /* 0x000000c407087210 */ /* 0x000fe20007f9e0ff */
[----:B------:R-:W-:Y:S01]  /*6820*/  FMUL R5, R0, R23 ;  /* 0x0000001700057220 */ /* 0x000fe20000400000 */
[----:B------:R-:W-:Y:S01]  /*6830*/  ISETP.GT.AND P3, PT, R3, 0x88, P3 ;  /* 0x000000880300780c */ /* 0x000fe20001f64270 */
[----:B------:R-:W-:-:S04]  /*6840*/  IMAD.WIDE.U32 R10, R16, R208, R10 ;  /* 0x000000d0100a7225 */ /* 0x000fc800078e000a */
[----:B------:R-:W-:Y:S01]  /*6850*/  FFMA R5, R186, R200, R5 ;  /* 0x000000c8ba057223 */ /* 0x000fe20000000005 */
[----:B------:R-:W-:Y:S01]  /*6860*/  IMAD.X R9, R199, 0x1, R19, P4 ;  /* 0x00000001c7097824 */ /* 0x000fe200020e0613 */
[----:B------:R-:W-:Y:S01]  /*6870*/  LEA R204, P5, R10, R204, 0x1 ;  /* 0x000000cc0acc7211 */ /* 0x000fe200078a08ff */
[----:B------:R-:W-:Y:S02]  /*6880*/  IMAD.IADD R6, R6, 0x1, R11 ;  /* 0x0000000106067824 */ /* 0x000fe400078e020b */
[----:B------:R-:W-:-:S03]  /*6890*/  F2FP.BF16.F32.PACK_AB R5, RZ, R5 ;  /* 0x00000005ff05723e */ /* 0x000fc600000010ff */
[----:B------:R-:W-:Y:S02]  /*68a0*/  LEA.HI.X R205, R10, R205, R6, 0x1, P5 ;  /* 0x000000cd0acd7211 */ /* 0x000fe400028f0c06 */
[----:B------:R2:W-:Y:S01]  /*68b0*/  @P0 STG.E.U16 desc[UR54][R8.64], R5 ;  /* 0x0000000508000986 */ /* 0x0005e2000c101536 */
[----:B------:R-:W-:Y:S05]  /*68c0*/  @!P3 BRA `(.L_x_47) ;  /* 0x000000000004b947 */ /* 0x000fea0003800000 */
[----:B------:R0:W5:Y:S02]  /*68d0*/  LDG.E.LTC128B.U16 R12, desc[UR54][R204.64+0x2] ;  /* 0x00000236cc0c7981 */ /* 0x000164000c1e1520 */
.L_x_47:
[----:B------:R-:W-:Y:S05]  /*68e0*/  BSYNC B1 ;  /* 0x0000000000017941 */ /* 0x000fea0003800000 */
.L_x_46:
        /* <DEDUP_REMOVED lines=9> */
.L_x_49:
[----:B------:R-:W-:Y:S05]  /*6980*/  BSYNC B1 ;  /* 0x0000000000017941 */ /* 0x000fea0003800000 */
.L_x_48:
[----:B0----5:R-:W-:Y:S01]  /*6990*/  IMAD.U32 R0, R12, 0x10000, RZ ;  /* 0x000100000c007824 */ /* 0x021fe200078e00ff */
[----:B------:R-:W-:Y:S01]  /*69a0*/  ISETP.GT.AND P3, PT, R3, 0x80, P2 ;  /* 0x000000800300780c */ /* 0x000fe20001764270 */
[----:B------:R-:W-:Y:S01]  /*69b0*/  @P0 IMAD.MOV.U32 R10, RZ, RZ, R196 ;  /* 0x000000ffff0a0224 */ /* 0x000fe200078e00c4 */
[----:B------:R-:W-:Y:S01]  /*69c0*/  BSSY B1, `(.L_x_50) ;  /* 0x0000008000017945 */ /* 0x000fe20003800000 */
[----:B--2---:R-:W-:Y:S01]  /*69d0*/  FMUL R5, R0, R23 ;  /* 0x0000001700057220 */ /* 0x004fe20000400000 */
[----:B------:R-:W-:-:S03]  /*69e0*/  @P0 IMAD.MOV.U32 R11, RZ, RZ, R199 ;  /* 0x000000ffff0b0224 */ /* 0x000fc600078e00c7 */
[----:B------:R-:W-:-:S05]  /*69f0*/  FFMA R5, R188, R200, R5 ;  /* 0x000000c8bc057223 */ /* 0x000fca0000000005 */
[----:B------:R-:W-:-:S05]  /*6a00*/  F2FP.BF16.F32.PACK_AB R5, RZ, R5 ;  /* 0x00000005ff05723e */ /* 0x000fca00000010ff */
[----:B------:R0:W-:Y:S01]  /*6a10*/  @P0 STG.E.U16 desc[UR54][R10.64+0x10], R5 ;  /* 0x000010050a000986 */ /* 0x0001e2000c101536 */
[----:B------:R-:W-:Y:S05]  /*6a20*/  @!P3 BRA `(.L_x_51) ;  /* 0x000000000004b947 */ /* 0x000fea0003800000 */
[----:B------:R2:W5:Y:S02]  /*6a30*/  LDG.E.LTC128B.U16 R12, desc[UR54][R194.64+0x12] ;  /* 0x00001236c20c7981 */ /* 0x000564000c1e1520 */
.L_x_51:
[----:B------:R-:W-:Y:S05]  /*6a40*/  BSYNC B1 ;  /* 0x0000000000017941 */ /* 0x000fea0003800000 */
.L_x_50:
[----:B-----5:R-:W-:Y:S01]  /*6a50*/  IMAD.U32 R0, R12, 0x10000, RZ ;  /* 0x000100000c007824 */ /* 0x020fe200078e00ff */
[----:B------:R-:W-:Y:S01]  /*6a60*/  ISETP.GT.AND P1, PT, R3, 0x88, P1 ;  /* 0x000000880300780c */ /* 0x000fe20000f24270 */
[----:B------:R-:W-:Y:S01]  /*6a70*/  @P3 IMAD.MOV.U32 R197, RZ, RZ, R199 ;  /* 0x000000ffffc53224 */ /* 0x000fe200078e00c7 */
[----:B------:R-:W-:Y:S01]  /*6a80*/  BSSY B1, `(.L_x_52) ;  /* 0x0000007000017945 */ /* 0x000fe20003800000 */
[----:B------:R-:W-:-:S04]  /*6a90*/  FMUL R0, R0, R23 ;  /* 0x0000001700007220 */ /* 0x000fc80000400000 */
[----:B------:R-:W-:-:S05]  /*6aa0*/  FFMA R0, R189, R200, R0 ;  /* 0x000000c8bd007223 */ /* 0x000fca0000000000 */
[----:B------:R-:W-:-:S05]  /*6ab0*/  F2FP.BF16.F32.PACK_AB R0, RZ, R0 ;  /* 0x00000000ff00723e */ /* 0x000fca00000010ff */
[----:B------:R0:W-:Y:S01]  /*6ac0*/  @P3 STG.E.U16 desc[UR54][R196.64+0x12], R0 ;  /* 0x00001200c4003986 */ /* 0x0001e2000c101536 */
[----:B------:R-:W-:Y:S05]  /*6ad0*/  @!P1 BRA `(.L_x_53) ;  /* 0x0000000000049947 */ /* 0x000fea0003800000 */
[----:B------:R0:W5:Y:S02]  /*6ae0*/  LDG.E.LTC128B.U16 R12, desc[UR54][R204.64+0x10] ;  /* 0x00001036cc0c7981 */ /* 0x000164000c1e1520 */
.L_x_53:
[----:B------:R-:W-:Y:S05]  /*6af0*/  BSYNC B1 ;  /* 0x0000000000017941 */ /* 0x000fea0003800000 */
.L_x_52:
        /* <DEDUP_REMOVED lines=9> */
.L_x_55:
[----:B------:R-:W-:Y:S05]  /*6b90*/  BSYNC B1 ;  /* 0x0000000000017941 */ /* 0x000fea0003800000 */
.L_x_54:
[----:B-----5:R-:W-:Y:S01]  /*6ba0*/  IMAD.U32 R0, R12, 0x10000, RZ ;  /* 0x000100000c007824 */ /* 0x020fe200078e00ff */
        /* <DEDUP_REMOVED lines=9> */
.L_x_57:
[----:B------:R-:W-:Y:S05]  /*6c40*/  BSYNC B1 ;  /* 0x0000000000017941 */ /* 0x000fea0003800000 */
.L_x_56:
        /* <DEDUP_REMOVED lines=10> */
.L_x_59:
[----:B------:R-:W-:Y:S05]  /*6cf0*/  BSYNC B1 ;  /* 0x0000000000017941 */ /* 0x000fea0003800000 */
.L_x_58:
        /* <DEDUP_REMOVED lines=9> */
.L_x_61:
[----:B------:R-:W-:Y:S05]  /*6d90*/  BSYNC B1 ;  /* 0x0000000000017941 */ /* 0x000fea0003800000 */
.L_x_60:
        /* <DEDUP_REMOVED lines=9> */
.L_x_63:
[----:B------:R-:W-:Y:S05]  /*6e30*/  BSYNC B1 ;  /* 0x0000000000017941 */ /* 0x000fea0003800000 */
.L_x_62:
        /* <DEDUP_REMOVED lines=10> */
.L_x_65:
[----:B------:R-:W-:Y:S05]  /*6ee0*/  BSYNC B1 ;  /* 0x0000000000017941 */ /* 0x000fea0003800000 */
.L_x_64:
        /* <DEDUP_REMOVED lines=10> */
.L_x_67:
[----:B------:R-:W-:Y:S05]  /*6f90*/  BSYNC B1 ;  /* 0x0000000000017941 */ /* 0x000fea0003800000 */
.L_x_66:
        /* <DEDUP_REMOVED lines=9> */
.L_x_69:
[----:B------:R-:W-:Y:S05]  /*7030*/  BSYNC B1 ;  /* 0x0000000000017941 */ /* 0x000fea0003800000 */
.L_x_68:
        /* <DEDUP_REMOVED lines=9> */
.L_x_71:
[----:B------:R-:W-:Y:S05]  /*70d0*/  BSYNC B1 ;  /* 0x0000000000017941 */ /* 0x000fea0003800000 */
.L_x_70:
        /* <DEDUP_REMOVED lines=9> */
.L_x_73:
[----:B------:R-:W-:Y:S05]  /*7170*/  BSYNC B1 ;  /* 0x0000000000017941 */ /* 0x000fea0003800000 */
.L_x_72:
[----:B0----5:R-:W-:Y:S01]  /*7180*/  IMAD.U32 R0, R12, 0x10000, RZ ;  /* 0x000100000c007824 */ /* 0x021fe200078e00ff */
[----:B------:R-:W-:Y:S01]  /*7190*/  ISETP.GT.AND P4, PT, R3, 0x80, P2 ;  /* 0x000000800300780c */ /* 0x000fe20001784270 */
[----:B------:R-:W-:Y:S01]  /*71a0*/  IMAD.WIDE.U32 R10, R210, 0xf0, R212 ;  /* 0x000000f0d20a7825 */ /* 0x000fe200078e00d4 */
[----:B------:R-:W-:Y:S03]  /*71b0*/  BSSY B1, `(.L_x_74) ;  /* 0x0000009000017945 */ /* 0x000fe60003800000 */
[----:B------:R-:W-:Y:S01]  /*71c0*/  FMUL R5, R0, R23 ;  /* 0x0000001700057220 */ /* 0x000fe20000400000 */
[----:B------:R-:W-:-:S03]  /*71d0*/  IMAD.IADD R9, R211, 0x1, R11 ;  /* 0x00000001d3097824 */ /* 0x000fc600078e020b */
[----:B------:R-:W-:Y:S01]  /*71e0*/  FFMA R5, R168, R200, R5 ;  /* 0x000000c8a8057223 */ /* 0x000fe20000000005 */
[----:B------:R-:W-:-:S04]  /*71f0*/  IMAD.MOV.U32 R8, RZ, RZ, R10 ;  /* 0x000000ffff087224 */ /* 0x000fc800078e000a */
[----:B------:R-:W-:-:S05]  /*7200*/  F2FP.BF16.F32.PACK_AB R5, RZ, R5 ;  /* 0x00000005ff05723e */ /* 0x000fca00000010ff */
[----:B------:R0:W-:Y:S01]  /*7210*/  @P5 STG.E.U16 desc[UR54][R8.64+0x20], R5 ;  /* 0x0000200508005986 */ /* 0x0001e2000c101536 */
[----:B------:R-:W-:Y:S05]  /*7220*/  @!P4 BRA `(.L_x_75) ;  /* 0x000000000004c947 */ /* 0x000fea0003800000 */
[----:B------:R0:W5:Y:S02]  /*7230*/  LDG.E.LTC128B.U16 R12, desc[UR54][R194.64+0x22] ;  /* 0x00002236c20c7981 */ /* 0x000164000c1e1520 */
.L_x_75:
[----:B------:R-:W-:Y:S05]  /*7240*/  BSYNC B1 ;  /* 0x0000000000017941 */ /* 0x000fea0003800000 */
.L_x_74:
        /* <DEDUP_REMOVED lines=9> */
.L_x_77:
[----:B------:R-:W-:Y:S05]  /*72e0*/  BSYNC B1 ;  /* 0x0000000000017941 */ /* 0x000fea0003800000 */
.L_x_76:
[----:B0----5:R-:W-:Y:S01]  /*72f0*/  IMAD.U32 R0, R12, 0x10000, RZ ;  /* 0x000100000c007824 */ /* 0x021fe200078e00ff */
[----:B------:R-:W-:Y:S01]  /*7300*/  IADD3 R6, P4, R7, R10, RZ ;  /* 0x0000000a07067210 */ /* 0x000fe20007f9e0ff */
[----:B------:R-:W-:Y:S01]  /*7310*/  BSSY B1, `(.L_x_78) ;  /* 0x0000009000017945 */ /* 0x000fe20003800000 */
[----:B------:R-:W-:Y:S01]  /*7320*/  ISETP.GT.AND P2, PT, R3, 0x88, P2 ;  /* 0x000000880300780c */ /* 0x000fe20001744270 */
[----:B------:R-:W-:Y:S02]  /*7330*/  FMUL R5, R0, R23 ;  /* 0x0000001700057220 */ /* 0x000fe40000400000 */
[----:B------:R-:W-:Y:S02]  /*7340*/  IMAD.X R7, R19, 0x1, R9, P4 ;  /* 0x0000000113077824 */ /* 0x000fe400020e0609 */
[----:B------:R-:W-:-:S05]  /*7350*/  FFMA R5, R170, R200, R5 ;  /* 0x000000c8aa057223 */ /* 0x000fca0000000005 */
[----:B------:R-:W-:-:S05]  /*7360*/  F2FP.BF16.F32.PACK_AB R5, RZ, R5 ;  /* 0x00000005ff05723e */ /* 0x000fca00000010ff */
[----:B------:R0:W-:Y:S01]  /*7370*/  @P3 STG.E.U16 desc[UR54][R6.64+0x20], R5 ;  /* 0x0000200506003986 */ /* 0x0001e2000c101536 */
[----:B------:R-:W-:Y:S05]  /*7380*/  @!P2 BRA `(.L_x_79) ;  /* 0x000000000004a947 */ /* 0x000fea0003800000 */
[----:B------:R0:W5:Y:S02]  /*7390*/  LDG.E.LTC128B.U16 R12, desc[UR54][R204.64+0x22] ;  /* 0x00002236cc0c7981 */ /* 0x000164000c1e1520 */
.L_x_79:
[----:B------:R-:W-:Y:S05]  /*73a0*/  BSYNC B1 ;  /* 0x0000000000017941 */ /* 0x000fea0003800000 */
.L_x_78:
        /* <DEDUP_REMOVED lines=9> */
.L_x_81:
[----:B------:R-:W-:Y:S05]  /*7440*/  BSYNC B1 ;  /* 0x0000000000017941 */ /* 0x000fea0003800000 */
.L_x_80:
        /* <DEDUP_REMOVED lines=9> */
.L_x_83:
[----:B------:R-:W-:Y:S05]  /*74e0*/  BSYNC B1 ;  /* 0x0000000000017941 */ /* 0x000fea0003800000 */
.L_x_82:
        /* <DEDUP_REMOVED lines=9> */
.L_x_85:
[----:B------:R-:W-:Y:S05]  /*7580*/  BSYNC B1 ;  /* 0x0000000000017941 */ /* 0x000fea0003800000 */
.L_x_84:
        /* <DEDUP_REMOVED lines=9> */
.L_x_87:
[----:B------:R-:W-:Y:S05]  /*7620*/  BSYNC B1 ;  /* 0x0000000000017941 */ /* 0x000fea0003800000 */
.L_x_86:
        /* <DEDUP_REMOVED lines=10> */
.L_x_89:
[----:B------:R-:W-:Y:S05]  /*76d0*/  BSYNC B1 ;  /* 0x0000000000017941 */ /* 0x000fea0003800000 */
.L_x_88:
        /* <DEDUP_REMOVED lines=10> */
.L_x_91:
[----:B------:R-:W-:Y:S05]  /*7780*/  BSYNC B1 ;  /* 0x0000000000017941 */ /* 0x000fea0003800000 */
.L_x_90:
        /* <DEDUP_REMOVED lines=9> */
.L_x_93:
[----:B------:R-:W-:Y:S05]  /*7820*/  BSYNC B1 ;  /* 0x0000000000017941 */ /* 0x000fea0003800000 */
.L_x_92:
        /* <DEDUP_REMOVED lines=9> */
.L_x_95:
[----:B------:R-:W-:Y:S05]  /*78c0*/  BSYNC B1 ;  /* 0x0000000000017941 */ /* 0x000fea0003800000 */
.L_x_94:
        /* <DEDUP_REMOVED lines=10> */
.L_x_97:
[----:B------:R-:W-:Y:S05]  /*7970*/  BSYNC B1 ;  /* 0x0000000000017941 */ /* 0x000fea0003800000 */
.L_x_96:
        /* <DEDUP_REMOVED lines=10> */
.L_x_99:
[----:B------:R-:W-:Y:S05]  /*7a20*/  BSYNC B1 ;  /* 0x0000000000017941 */ /* 0x000fea0003800000 */
.L_x_98:
        /* <DEDUP_REMOVED lines=9> */
.L_x_101:
[----:B------:R-:W-:Y:S05]  /*7ac0*/  BSYNC B1 ;  /* 0x0000000000017941 */ /* 0x000fea0003800000 */
.L_x_100:
        /* <DEDUP_REMOVED lines=9> */
.L_x_103:
[----:B------:R-:W-:Y:S05]  /*7b60*/  BSYNC B1 ;  /* 0x0000000000017941 */ /* 0x000fea0003800000 */
.L_x_102:
        /* <DEDUP_REMOVED lines=9> */
.L_x_105:
[----:B------:R-:W-:Y:S05]  /*7c00*/  BSYNC B1 ;  /* 0x0000000000017941 */ /* 0x000fea0003800000 */
.L_x_104:
        /* <DEDUP_REMOVED lines=9> */
.L_x_107:
[----:B------:R-:W-:Y:S05]  /*7ca0*/  BSYNC B1 ;  /* 0x0000000000017941 */ /* 0x000fea0003800000 */
.L_x_106:
        /* <DEDUP_REMOVED lines=9> */
.L_x_109:
[----:B------:R-:W-:Y:S05]  /*7d40*/  BSYNC B1 ;  /* 0x0000000000017941 */ /* 0x000fea0003800000 */
.L_x_108:
        /* <DEDUP_REMOVED lines=9> */
.L_x_111:
[----:B------:R-:W-:Y:S05]  /*7de0*/  BSYNC B1 ;  /* 0x0000000000017941 */ /* 0x000fea0003800000 */
.L_x_110:
        /* <DEDUP_REMOVED lines=9> */
.L_x_113:
[----:B------:R-:W-:Y:S05]  /*7e80*/  BSYNC B1 ;  /* 0x0000000000017941 */ /* 0x000fea0003800000 */
.L_x_112:
        /* <DEDUP_REMOVED lines=9> */
.L_x_115:
[----:B------:R-:W-:Y:S05]  /*7f20*/  BSYNC B1 ;  /* 0x0000000000017941 */ /* 0x000fea0003800000 */
.L_x_114:
        /* <DEDUP_REMOVED lines=9> */
.L_x_117:
[----:B------:R-:W-:Y:S05]  /*7fc0*/  BSYNC B1 ;  /* 0x0000000000017941 */ /* 0x000fea0003800000 */
.L_x_116:
        /* <DEDUP_REMOVED lines=9> */
.L_x_119:
[----:B------:R-:W-:Y:S05]  /*8060*/  BSYNC B1 ;  /* 0x0000000000017941 */ /* 0x000fea0003800000 */
.L_x_118:
        /* <DEDUP_REMOVED lines=10> */
.L_x_121:
[----:B------:R-:W-:Y:S05]  /*8110*/  BSYNC B1 ;  /* 0x0000000000017941 */ /* 0x000fea0003800000 */
.L_x_120:
        /* <DEDUP_REMOVED lines=10> */
.L_x_123:
[----:B------:R-:W-:Y:S05]  /*81c0*/  BSYNC B1 ;  /* 0x0000000000017941 */ /* 0x000fea0003800000 */
.L_x_122:
        /* <DEDUP_REMOVED lines=9> */
.L_x_125:
[----:B------:R-:W-:Y:S05]  /*8260*/  BSYNC B1 ;  /* 0x0000000000017941 */ /* 0x000fea0003800000 */
.L_x_124:
        /* <DEDUP_REMOVED lines=9> */
.L_x_127:
[----:B------:R-:W-:Y:S05]  /*8300*/  BSYNC B1 ;  /* 0x0000000000017941 */ /* 0x000fea0003800000 */
.L_x_126:
        /* <DEDUP_REMOVED lines=10> */
.L_x_129:
[----:B------:R-:W-:Y:S05]  /*83b0*/  BSYNC B1 ;  /* 0x0000000000017941 */ /* 0x000fea0003800000 */
.L_x_128:
        /* <DEDUP_REMOVED lines=10> */
.L_x_131:
[----:B------:R-:W-:Y:S05]  /*8460*/  BSYNC B1 ;  /* 0x0000000000017941 */ /* 0x000fea0003800000 */
.L_x_130:
        /* <DEDUP_REMOVED lines=9> */
.L_x_133:
[----:B------:R-:W-:Y:S05]  /*8500*/  BSYNC B1 ;  /* 0x0000000000017941 */ /* 0x000fea0003800000 */
.L_x_132:
        /* <DEDUP_REMOVED lines=9> */
.L_x_135:
[----:B------:R-:W-:Y:S05]  /*85a0*/  BSYNC B1 ;  /* 0x0000000000017941 */ /* 0x000fea0003800000 */
.L_x_134:
        /* <DEDUP_REMOVED lines=9> */
.L_x_137:
[----:B------:R-:W-:Y:S05]  /*8640*/  BSYNC B1 ;  /* 0x0000000000017941 */ /* 0x000fea0003800000 */
.L_x_136:
        /* <DEDUP_REMOVED lines=9> */
.L_x_139:
[----:B------:R-:W-:Y:S05]  /*86e0*/  BSYNC B1 ;  /* 0x0000000000017941 */ /* 0x000fea0003800000 */
.L_x_138:
        /* <DEDUP_REMOVED lines=9> */
.L_x_141:
[----:B------:R-:W-:Y:S05]  /*8780*/  BSYNC B1 ;  /* 0x0000000000017941 */ /* 0x000fea0003800000 */
.L_x_140:
        /* <DEDUP_REMOVED lines=9> */
.L_x_143:
[----:B------:R-:W-:Y:S05]  /*8820*/  BSYNC B1 ;  /* 0x0000000000017941 */ /* 0x000fea0003800000 */
.L_x_142:
        /* <DEDUP_REMOVED lines=9> */
.L_x_145:
[----:B------:R-:W-:Y:S05]  /*88c0*/  BSYNC B1 ;  /* 0x0000000000017941 */ /* 0x000fea0003800000 */
.L_x_144:
        /* <DEDUP_REMOVED lines=9> */
.L_x_147:
[----:B------:R-:W-:Y:S05]  /*8960*/  BSYNC B1 ;  /* 0x0000000000017941 */ /* 0x000fea0003800000 */
.L_x_146:
        /* <DEDUP_REMOVED lines=9> */
.L_x_149:
[----:B------:R-:W-:Y:S05]  /*8a00*/  BSYNC B1 ;  /* 0x0000000000017941 */ /* 0x000fea0003800000 */
.L_x_148:
        /* <DEDUP_REMOVED lines=9> */
.L_x_151:
[----:B------:R-:W-:Y:S05]  /*8aa0*/  BSYNC B1 ;  /* 0x0000000000017941 */ /* 0x000fea0003800000 */
.L_x_150:
        /* <DEDUP_REMOVED lines=10> */
.L_x_153:
[----:B------:R-:W-:Y:S05]  /*8b50*/  BSYNC B1 ;  /* 0x0000000000017941 */ /* 0x000fea0003800000 */
.L_x_152:
        /* <DEDUP_REMOVED lines=10> */
.L_x_155:
[----:B------:R-:W-:Y:S05]  /*8c00*/  BSYNC B1 ;  /* 0x0000000000017941 */ /* 0x000fea0003800000 */
.L_x_154:
        /* <DEDUP_REMOVED lines=9> */
.L_x_157:
[----:B------:R-:W-:Y:S05]  /*8ca0*/  BSYNC B1 ;  /* 0x0000000000017941 */ /* 0x000fea0003800000 */
.L_x_156:
        /* <DEDUP_REMOVED lines=9> */
.L_x_159:
[----:B------:R-:W-:Y:S05]  /*8d40*/  BSYNC B1 ;  /* 0x0000000000017941 */ /* 0x000fea0003800000 */
.L_x_158:
        /* <DEDUP_REMOVED lines=10> */
.L_x_161:
[----:B------:R-:W-:Y:S05]  /*8df0*/  BSYNC B1 ;  /* 0x0000000000017941 */ /* 0x000fea0003800000 */
.L_x_160:
        /* <DEDUP_REMOVED lines=10> */
.L_x_163:
[----:B------:R-:W-:Y:S05]  /*8ea0*/  BSYNC B1 ;  /* 0x0000000000017941 */ /* 0x000fea0003800000 */
.L_x_162:
        /* <DEDUP_REMOVED lines=9> */
.L_x_165:
[----:B------:R-:W-:Y:S05]  /*8f40*/  BSYNC B1 ;  /* 0x0000000000017941 */ /* 0x000fea0003800000 */
.L_x_164:
        /* <DEDUP_REMOVED lines=9> */
.L_x_167:
[----:B------:R-:W-:Y:S05]  /*8fe0*/  BSYNC B1 ;  /* 0x0000000000017941 */ /* 0x000fea0003800000 */
.L_x_166:
        /* <DEDUP_REMOVED lines=9> */
.L_x_169:
[----:B------:R-:W-:Y:S05]  /*9080*/  BSYNC B1 ;  /* 0x0000000000017941 */ /* 0x000fea0003800000 */
.L_x_168:
        /* <DEDUP_REMOVED lines=9> */
.L_x_171:
[----:B------:R-:W-:Y:S05]  /*9120*/  BSYNC B1 ;  /* 0x0000000000017941 */ /* 0x000fea0003800000 */
.L_x_170:
        /* <DEDUP_REMOVED lines=9> */
.L_x_173:
[----:B------:R-:W-:Y:S05]  /*91c0*/  BSYNC B1 ;  /* 0x0000000000017941 */ /* 0x000fea0003800000 */
.L_x_172:
        /* <DEDUP_REMOVED lines=9> */
.L_x_175:
[----:B------:R-:W-:Y:S05]  /*9260*/  BSYNC B1 ;  /* 0x0000000000017941 */ /* 0x000fea0003800000 */
.L_x_174:
        /* <DEDUP_REMOVED lines=9> */
.L_x_177:
[----:B------:R-:W-:Y:S05]  /*9300*/  BSYNC B1 ;  /* 0x0000000000017941 */ /* 0x000fea0003800000 */
.L_x_176:
        /* <DEDUP_REMOVED lines=9> */
.L_x_179:
[----:B------:R-:W-:Y:S05]  /*93a0*/  BSYNC B1 ;  /* 0x0000000000017941 */ /* 0x000fea0003800000 */
.L_x_178:
        /* <DEDUP_REMOVED lines=9> */
.L_x_181:
[----:B------:R-:W-:Y:S05]  /*9440*/  BSYNC B1 ;  /* 0x0000000000017941 */ /* 0x000fea0003800000 */
.L_x_180:
        /* <DEDUP_REMOVED lines=9> */
.L_x_183:
[----:B------:R-:W-:Y:S05]  /*94e0*/  BSYNC B1 ;  /* 0x0000000000017941 */ /* 0x000fea0003800000 */
.L_x_182:
        /* <DEDUP_REMOVED lines=10> */
.L_x_185:
[----:B------:R-:W-:Y:S05]  /*9590*/  BSYNC B1 ;  /* 0x0000000000017941 */ /* 0x000fea0003800000 */
.L_x_184:
        /* <DEDUP_REMOVED lines=10> */
.L_x_187:
[----:B------:R-:W-:Y:S05]  /*9640*/  BSYNC B1 ;  /* 0x0000000000017941 */ /* 0x000fea0003800000 */
.L_x_186:
        /* <DEDUP_REMOVED lines=9> */
.L_x_189:
[----:B------:R-:W-:Y:S05]  /*96e0*/  BSYNC B1 ;  /* 0x0000000000017941 */ /* 0x000fea0003800000 */
.L_x_188:
        /* <DEDUP_REMOVED lines=9> */
.L_x_191:
[----:B------:R-:W-:Y:S05]  /*9780*/  BSYNC B1 ;  /* 0x0000000000017941 */ /* 0x000fea0003800000 */
.L_x_190:
        /* <DEDUP_REMOVED lines=10> */
.L_x_193:
[----:B------:R-:W-:Y:S05]  /*9830*/  BSYNC B1 ;  /* 0x0000000000017941 */ /* 0x000fea0003800000 */
.L_x_192:
        /* <DEDUP_REMOVED lines=10> */
.L_x_195:
[----:B------:R-:W-:Y:S05]  /*98e0*/  BSYNC B1 ;  /* 0x0000000000017941 */ /* 0x000fea0003800000 */
.L_x_194:
        /* <DEDUP_REMOVED lines=9> */
.L_x_197:
[----:B------:R-:W-:Y:S05]  /*9980*/  BSYNC B1 ;  /* 0x0000000000017941 */ /* 0x000fea0003800000 */
.L_x_196:
        /* <DEDUP_REMOVED lines=9> */
.L_x_199:
[----:B------:R-:W-:Y:S05]  /*9a20*/  BSYNC B1 ;  /* 0x0000000000017941 */ /* 0x000fea0003800000 */
.L_x_198:
        /* <DEDUP_REMOVED lines=9> */
.L_x_201:
[----:B------:R-:W-:Y:S05]  /*9ac0*/  BSYNC B1 ;  /* 0x0000000000017941 */ /* 0x000fea0003800000 */
.L_x_200:
        /* <DEDUP_REMOVED lines=9> */
.L_x_203:
[----:B------:R-:W-:Y:S05]  /*9b60*/  BSYNC B1 ;  /* 0x0000000000017941 */ /* 0x000fea0003800000 */
.L_x_202:
        /* <DEDUP_REMOVED lines=9> */
.L_x_205:
[----:B------:R-:W-:Y:S05]  /*9c00*/  BSYNC B1 ;  /* 0x0000000000017941 */ /* 0x000fea0003800000 */
.L_x_204:
        /* <DEDUP_REMOVED lines=9> */
.L_x_207:
[----:B------:R-:W-:Y:S05]  /*9ca0*/  BSYNC B1 ;  /* 0x0000000000017941 */ /* 0x000fea0003800000 */
.L_x_206:
        /* <DEDUP_REMOVED lines=9> */
.L_x_209:
[----:B------:R-:W-:Y:S05]  /*9d40*/  BSYNC B1 ;  /* 0x0000000000017941 */ /* 0x000fea0003800000 */
.L_x_208:
        /* <DEDUP_REMOVED lines=9> */
.L_x_211:
[----:B------:R-:W-:Y:S05]  /*9de0*/  BSYNC B1 ;  /* 0x0000000000017941 */ /* 0x000fea0003800000 */
.L_x_210:
        /* <DEDUP_REMOVED lines=9> */
.L_x_213:
[----:B------:R-:W-:Y:S05]  /*9e80*/  BSYNC B1 ;  /* 0x0000000000017941 */ /* 0x000fea0003800000 */
.L_x_212:
        /* <DEDUP_REMOVED lines=9> */
.L_x_215:
[----:B------:R-:W-:Y:S05]  /*9f20*/  BSYNC B1 ;  /* 0x0000000000017941 */ /* 0x000fea0003800000 */
.L_x_214:
        /* <DEDUP_REMOVED lines=10> */
.L_x_217:
[----:B------:R-:W-:Y:S05]  /*9fd0*/  BSYNC B1 ;  /* 0x0000000000017941 */ /* 0x000fea0003800000 */
.L_x_216:
        /* <DEDUP_REMOVED lines=10> */
.L_x_219:
[----:B------:R-:W-:Y:S05]  /*a080*/  BSYNC B1 ;  /* 0x0000000000017941 */ /* 0x000fea0003800000 */
.L_x_218:
        /* <DEDUP_REMOVED lines=9> */
.L_x_221:
[----:B------:R-:W-:Y:S05]  /*a120*/  BSYNC B1 ;  /* 0x0000000000017941 */ /* 0x000fea0003800000 */
.L_x_220:
        /* <DEDUP_REMOVED lines=9> */
.L_x_223:
[----:B------:R-:W-:Y:S05]  /*a1c0*/  BSYNC B1 ;  /* 0x0000000000017941 */ /* 0x000fea0003800000 */
.L_x_222:
        /* <DEDUP_REMOVED lines=10> */
.L_x_225:
[----:B------:R-:W-:Y:S05]  /*a270*/  BSYNC B1 ;  /* 0x0000000000017941 */ /* 0x000fea0003800000 */
.L_x_224:
        /* <DEDUP_REMOVED lines=10> */
.L_x_227:
[----:B------:R-:W-:Y:S05]  /*a320*/  BSYNC B1 ;  /* 0x0000000000017941 */ /* 0x000fea0003800000 */
.L_x_226:
        /* <DEDUP_REMOVED lines=9> */
.L_x_229:
[----:B------:R-:W-:Y:S05]  /*a3c0*/  BSYNC B1 ;  /* 0x0000000000017941 */ /* 0x000fea0003800000 */
.L_x_228:
        /* <DEDUP_REMOVED lines=9> */
.L_x_231:
[----:B------:R-:W-:Y:S05]  /*a460*/  BSYNC B1 ;  /* 0x0000000000017941 */ /* 0x000fea0003800000 */
.L_x_230:
        /* <DEDUP_REMOVED lines=9> */
.L_x_233:
[----:B------:R-:W-:Y:S05]  /*a500*/  BSYNC B1 ;  /* 0x0000000000017941 */ /* 0x000fea0003800000 */
.L_x_232:
        /* <DEDUP_REMOVED lines=9> */
.L_x_235:
[----:B------:R-:W-:Y:S05]  /*a5a0*/  BSYNC B1 ;  /* 0x0000000000017941 */ /* 0x000fea0003800000 */
.L_x_234:
        /* <DEDUP_REMOVED lines=9> */
.L_x_237:
[----:B------:R-:W-:Y:S05]  /*a640*/  BSYNC B1 ;  /* 0x0000000000017941 */ /* 0x000fea0003800000 */
.L_x_236:
        /* <DEDUP_REMOVED lines=9> */
.L_x_239:
[----:B------:R-:W-:Y:S05]  /*a6e0*/  BSYNC B1 ;  /* 0x0000000000017941 */ /* 0x000fea0003800000 */
.L_x_238:
        /* <DEDUP_REMOVED lines=9> */
.L_x_241:
[----:B------:R-:W-:Y:S05]  /*a780*/  BSYNC B1 ;  /* 0x0000000000017941 */ /* 0x000fea0003800000 */
.L_x_240:
        /* <DEDUP_REMOVED lines=9> */
.L_x_243:
[----:B------:R-:W-:Y:S05]  /*a820*/  BSYNC B1 ;  /* 0x0000000000017941 */ /* 0x000fea0003800000 */
.L_x_242:
        /* <DEDUP_REMOVED lines=9> */
.L_x_245:
[----:B------:R-:W-:Y:S05]  /*a8c0*/  BSYNC B1 ;  /* 0x0000000000017941 */ /* 0x000fea0003800000 */
.L_x_244:
        /* <DEDUP_REMOVED lines=9> */
.L_x_247:
[----:B------:R-:W-:Y:S05]  /*a960*/  BSYNC B1 ;  /* 0x0000000000017941 */ /* 0x000fea0003800000 */
.L_x_246:
        /* <DEDUP_REMOVED lines=10> */
.L_x_249:
[----:B------:R-:W-:Y:S05]  /*aa10*/  BSYNC B1 ;  /* 0x0000000000017941 */ /* 0x000fea0003800000 */
.L_x_248:
        /* <DEDUP_REMOVED lines=10> */
.L_x_251:
[----:B------:R-:W-:Y:S05]  /*aac0*/  BSYNC B1 ;  /* 0x0000000000017941 */ /* 0x000fea0003800000 */
.L_x_250:
        /* <DEDUP_REMOVED lines=9> */
.L_x_253:
[----:B------:R-:W-:Y:S05]  /*ab60*/  BSYNC B1 ;  /* 0x0000000000017941 */ /* 0x000fea0003800000 */
.L_x_252:
        /* <DEDUP_REMOVED lines=9> */
.L_x_255:
[----:B------:R-:W-:Y:S05]  /*ac00*/  BSYNC B1 ;  /* 0x0000000000017941 */ /* 0x000fea0003800000 */
.L_x_254:
        /* <DEDUP_REMOVED lines=10> */
.L_x_257:
[----:B------:R-:W-:Y:S05]  /*acb0*/  BSYNC B1 ;  /* 0x0000000000017941 */ /* 0x000fea0003800000 */
.L_x_256:
        /* <DEDUP_REMOVED lines=10> */
.L_x_259:
[----:B------:R-:W-:Y:S05]  /*ad60*/  BSYNC B1 ;  /* 0x0000000000017941 */ /* 0x000fea0003800000 */
.L_x_258:
        /* <DEDUP_REMOVED lines=9> */
.L_x_261:
[----:B------:R-:W-:Y:S05]  /*ae00*/  BSYNC B1 ;  /* 0x0000000000017941 */ /* 0x000fea0003800000 */
.L_x_260:
        /* <DEDUP_REMOVED lines=9> */
.L_x_263:
[----:B------:R-:W-:Y:S05]  /*aea0*/  BSYNC B1 ;  /* 0x0000000000017941 */ /* 0x000fea0003800000 */
.L_x_262:
        /* <DEDUP_REMOVED lines=9> */
.L_x_265:
[----:B------:R-:W-:Y:S05]  /*af40*/  BSYNC B1 ;  /* 0x0000000000017941 */ /* 0x000fea0003800000 */
.L_x_264:
        /* <DEDUP_REMOVED lines=9> */
.L_x_267:
[----:B------:R-:W-:Y:S05]  /*afe0*/  BSYNC B1 ;  /* 0x0000000000017941 */ /* 0x000fea0003800000 */
.L_x_266:
        /* <DEDUP_REMOVED lines=9> */
.L_x_269:
[----:B------:R-:W-:Y:S05]  /*b080*/  BSYNC B1 ;  /* 0x0000000000017941 */ /* 0x000fea0003800000 */
.L_x_268:
        /* <DEDUP_REMOVED lines=9> */
.L_x_271:
[----:B------:R-:W-:Y:S05]  /*b120*/  BSYNC B1 ;  /* 0x0000000000017941 */ /* 0x000fea0003800000 */
.L_x_270:
        /* <DEDUP_REMOVED lines=9> */
.L_x_273:
[----:B------:R-:W-:Y:S05]  /*b1c0*/  BSYNC B1 ;  /* 0x0000000000017941 */ /* 0x000fea0003800000 */
.L_x_272:
        /* <DEDUP_REMOVED lines=9> */
.L_x_275:
[----:B------:R-:W-:Y:S05]  /*b260*/  BSYNC B1 ;  /* 0x0000000000017941 */ /* 0x000fea0003800000 */
.L_x_274:
        /* <DEDUP_REMOVED lines=9> */
.L_x_277:
[----:B------:R-:W-:Y:S05]  /*b300*/  BSYNC B1 ;  /* 0x0000000000017941 */ /* 0x000fea0003800000 */
.L_x_276:
        /* <DEDUP_REMOVED lines=9> */
.L_x_279:
[----:B------:R-:W-:Y:S05]  /*b3a0*/  BSYNC B1 ;  /* 0x0000000000017941 */ /* 0x000fea0003800000 */
.L_x_278:
        /* <DEDUP_REMOVED lines=10> */
.L_x_281:
[----:B------:R-:W-:Y:S05]  /*b450*/  BSYNC B1 ;  /* 0x0000000000017941 */ /* 0x000fea0003800000 */
.L_x_280:
        /* <DEDUP_REMOVED lines=10> */
.L_x_283:
[----:B------:R-:W-:Y:S05]  /*b500*/  BSYNC B1 ;  /* 0x0000000000017941 */ /* 0x000fea0003800000 */
.L_x_282:
        /* <DEDUP_REMOVED lines=9> */
.L_x_285:
[----:B------:R-:W-:Y:S05]  /*b5a0*/  BSYNC B1 ;  /* 0x0000000000017941 */ /* 0x000fea0003800000 */
.L_x_284:
        /* <DEDUP_REMOVED lines=9> */
.L_x_287:
[----:B------:R-:W-:Y:S05]  /*b640*/  BSYNC B1 ;  /* 0x0000000000017941 */ /* 0x000fea0003800000 */
.L_x_286:
        /* <DEDUP_REMOVED lines=10> */
.L_x_289:
[----:B------:R-:W-:Y:S05]  /*b6f0*/  BSYNC B1 ;  /* 0x0000000000017941 */ /* 0x000fea0003800000 */
.L_x_288:
        /* <DEDUP_REMOVED lines=10> */
.L_x_291:
[----:B------:R-:W-:Y:S05]  /*b7a0*/  BSYNC B1 ;  /* 0x0000000000017941 */ /* 0x000fea0003800000 */
.L_x_290:
        /* <DEDUP_REMOVED lines=9> */
.L_x_293:
[----:B------:R-:W-:Y:S05]  /*b840*/  BSYNC B1 ;  /* 0x0000000000017941 */ /* 0x000fea0003800000 */
.L_x_292:
        /* <DEDUP_REMOVED lines=9> */
.L_x_295:
[----:B------:R-:W-:Y:S05]  /*b8e0*/  BSYNC B1 ;  /* 0x0000000000017941 */ /* 0x000fea0003800000 */
.L_x_294:
        /* <DEDUP_REMOVED lines=9> */
.L_x_297:
[----:B------:R-:W-:Y:S05]  /*b980*/  BSYNC B1 ;  /* 0x0000000000017941 */ /* 0x000fea0003800000 */
.L_x_296:
        /* <DEDUP_REMOVED lines=9> */
.L_x_299:
[----:B------:R-:W-:Y:S05]  /*ba20*/  BSYNC B1 ;  /* 0x0000000000017941 */ /* 0x000fea0003800000 */
.L_x_298:
        /* <DEDUP_REMOVED lines=9> */
.L_x_301:
[----:B------:R-:W-:Y:S05]  /*bac0*/  BSYNC B1 ;  /* 0x0000000000017941 */ /* 0x000fea0003800000 */
.L_x_300:
        /* <DEDUP_REMOVED lines=9> */
.L_x_303:
[----:B------:R-:W-:Y:S05]  /*bb60*/  BSYNC B1 ;  /* 0x0000000000017941 */ /* 0x000fea0003800000 */
.L_x_302:
        /* <DEDUP_REMOVED lines=9> */
.L_x_305:
[----:B------:R-:W-:Y:S05]  /*bc00*/  BSYNC B1 ;  /* 0x0000000000017941 */ /* 0x000fea0003800000 */
.L_x_304:
        /* <DEDUP_REMOVED lines=9> */
.L_x_307:
[----:B------:R-:W-:Y:S05]  /*bca0*/  BSYNC B1 ;  /* 0x0000000000017941 */ /* 0x000fea0003800000 */
.L_x_306:
        /* <DEDUP_REMOVED lines=9> */
.L_x_309:
[----:B------:R-:W-:Y:S05]  /*bd40*/  BSYNC B1 ;  /* 0x0000000000017941 */ /* 0x000fea0003800000 */
.L_x_308:
        /* <DEDUP_REMOVED lines=9> */
.L_x_311:
[----:B------:R-:W-:Y:S05]  /*bde0*/  BSYNC B1 ;  /* 0x0000000000017941 */ /* 0x000fea0003800000 */
.L_x_310:
        /* <DEDUP_REMOVED lines=10> */
.L_x_313:
[----:B------:R-:W-:Y:S05]  /*be90*/  BSYNC B1 ;  /* 0x0000000000017941 */ /* 0x000fea0003800000 */
.L_x_312:
        /* <DEDUP_REMOVED lines=10> */
.L_x_315:
[----:B------:R-:W-:Y:S05]  /*bf40*/  BSYNC B1 ;  /* 0x0000000000017941 */ /* 0x000fea0003800000 */
.L_x_314:
        /* <DEDUP_REMOVED lines=9> */
.L_x_317:
[----:B------:R-:W-:Y:S05]  /*bfe0*/  BSYNC B1 ;  /* 0x0000000000017941 */ /* 0x000fea0003800000 */
.L_x_316:
        /* <DEDUP_REMOVED lines=9> */
.L_x_319:
[----:B------:R-:W-:Y:S05]  /*c080*/  BSYNC B1 ;  /* 0x0000000000017941 */ /* 0x000fea0003800000 */
.L_x_318:
        /* <DEDUP_REMOVED lines=10> */
.L_x_321:
[----:B------:R-:W-:Y:S05]  /*c130*/  BSYNC B1 ;  /* 0x0000000000017941 */ /* 0x000fea0003800000 */
.L_x_320:
        /* <DEDUP_REMOVED lines=10> */
.L_x_323:
[----:B------:R-:W-:Y:S05]  /*c1e0*/  BSYNC B1 ;  /* 0x0000000000017941 */ /* 0x000fea0003800000 */
.L_x_322:
        /* <DEDUP_REMOVED lines=9> */
.L_x_325:
[----:B------:R-:W-:Y:S05]  /*c280*/  BSYNC B1 ;  /* 0x0000000000017941 */ /* 0x000fea0003800000 */
.L_x_324:
        /* <DEDUP_REMOVED lines=9> */
.L_x_327:
[----:B------:R-:W-:Y:S05]  /*c320*/  BSYNC B1 ;  /* 0x0000000000017941 */ /* 0x000fea0003800000 */
.L_x_326:
        /* <DEDUP_REMOVED lines=9> */
.L_x_329:
[----:B------:R-:W-:Y:S05]  /*c3c0*/  BSYNC B1 ;  /* 0x0000000000017941 */ /* 0x000fea0003800000 */
.L_x_328:
        /* <DEDUP_REMOVED lines=9> */
.L_x_331:
[----:B------:R-:W-:Y:S05]  /*c460*/  BSYNC B1 ;  /* 0x0000000000017941 */ /* 0x000fea0003800000 */
.L_x_330:
        /* <DEDUP_REMOVED lines=9> */
.L_x_333:
[----:B------:R-:W-:Y:S05]  /*c500*/  BSYNC B1 ;  /* 0x0000000000017941 */ /* 0x000fea0003800000 */
.L_x_332:
        /* <DEDUP_REMOVED lines=9> */
.L_x_335:
[----:B------:R-:W-:Y:S05]  /*c5a0*/  BSYNC B1 ;  /* 0x0000000000017941 */ /* 0x000fea0003800000 */
.L_x_334:
        /* <DEDUP_REMOVED lines=9> */
.L_x_337:
[----:B------:R-:W-:Y:S05]  /*c640*/  BSYNC B1 ;  /* 0x0000000000017941 */ /* 0x000fea0003800000 */
.L_x_336:
        /* <DEDUP_REMOVED lines=9> */
.L_x_339:
[----:B------:R-:W-:Y:S05]  /*c6e0*/  BSYNC B1 ;  /* 0x0000000000017941 */ /* 0x000fea0003800000 */
.L_x_338:
        /* <DEDUP_REMOVED lines=9> */
.L_x_341:
[----:B------:R-:W-:Y:S05]  /*c780*/  BSYNC B1 ;  /* 0x0000000000017941 */ /* 0x000fea0003800000 */
.L_x_340:
        /* <DEDUP_REMOVED lines=9> */
.L_x_343:
[----:B------:R-:W-:Y:S05]  /*c820*/  BSYNC B1 ;  /* 0x0000000000017941 */ /* 0x000fea0003800000 */
.L_x_342:
        /* <DEDUP_REMOVED lines=10> */
.L_x_345:
[----:B------:R-:W-:Y:S05]  /*c8d0*/  BSYNC B1 ;  /* 0x0000000000017941 */ /* 0x000fea0003800000 */
.L_x_344:
        /* <DEDUP_REMOVED lines=10> */
.L_x_347:
[----:B------:R-:W-:Y:S05]  /*c980*/  BSYNC B1 ;  /* 0x0000000000017941 */ /* 0x000fea0003800000 */
.L_x_346:
        /* <DEDUP_REMOVED lines=9> */
.L_x_349:
[----:B------:R-:W-:Y:S05]  /*ca20*/  BSYNC B1 ;  /* 0x0000000000017941 */ /* 0x000fea0003800000 */
.L_x_348:
        /* <DEDUP_REMOVED lines=9> */
.L_x_351:
[----:B------:R-:W-:Y:S05]  /*cac0*/  BSYNC B1 ;  /* 0x0000000000017941 */ /* 0x000fea0003800000 */
.L_x_350:
        /* <DEDUP_REMOVED lines=10> */
.L_x_353:
[----:B------:R-:W-:Y:S05]  /*cb70*/  BSYNC B1 ;  /* 0x0000000000017941 */ /* 0x000fea0003800000 */
.L_x_352:
        /* <DEDUP_REMOVED lines=10> */
.L_x_355:
[----:B------:R-:W-:Y:S05]  /*cc20*/  BSYNC B1 ;  /* 0x0000000000017941 */ /* 0x000fea0003800000 */
.L_x_354:
        /* <DEDUP_REMOVED lines=9> */
.L_x_357:
[----:B------:R-:W-:Y:S05]  /*ccc0*/  BSYNC B1 ;  /* 0x0000000000017941 */ /* 0x000fea0003800000 */
.L_x_356:
        /* <DEDUP_REMOVED lines=9> */
.L_x_359:
[----:B------:R-:W-:Y:S05]  /*cd60*/  BSYNC B1 ;  /* 0x0000000000017941 */ /* 0x000fea0003800000 */
.L_x_358:
        /* <DEDUP_REMOVED lines=9> */
.L_x_361:
[----:B------:R-:W-:Y:S05]  /*ce00*/  BSYNC B1 ;  /* 0x0000000000017941 */ /* 0x000fea0003800000 */
.L_x_360:
        /* <DEDUP_REMOVED lines=9> */
.L_x_363:
[----:B------:R-:W-:Y:S05]  /*cea0*/  BSYNC B1 ;  /* 0x0000000000017941 */ /* 0x000fea0003800000 */
.L_x_362:
        /* <DEDUP_REMOVED lines=9> */
.L_x_365:
[----:B------:R-:W-:Y:S05]  /*cf40*/  BSYNC B1 ;  /* 0x0000000000017941 */ /* 0x000fea0003800000 */
.L_x_364:
        /* <DEDUP_REMOVED lines=9> */
.L_x_367:
[----:B------:R-:W-:Y:S05]  /*cfe0*/  BSYNC B1 ;  /* 0x0000000000017941 */ /* 0x000fea0003800000 */
.L_x_366:
        /* <DEDUP_REMOVED lines=9> */
.L_x_369:
[----:B------:R-:W-:Y:S05]  /*d080*/  BSYNC B1 ;  /* 0x0000000000017941 */ /* 0x000fea0003800000 */
.L_x_368:
        /* <DEDUP_REMOVED lines=9> */
.L_x_371:
[----:B------:R-:W-:Y:S05]  /*d120*/  BSYNC B1 ;  /* 0x0000000000017941 */ /* 0x000fea0003800000 */
.L_x_370:
        /* <DEDUP_REMOVED lines=9> */
.L_x_373:
[----:B------:R-:W-:Y:S05]  /*d1c0*/  BSYNC B1 ;  /* 0x0000000000017941 */ /* 0x000fea0003800000 */
.L_x_372:
        /* <DEDUP_REMOVED lines=9> */
.L_x_375:
[----:B------:R-:W-:Y:S05]  /*d260*/  BSYNC B1 ;  /* 0x0000000000017941 */ /* 0x000fea0003800000 */
.L_x_374:
[----:B------:R-:W-:Y:S05]  /*d270*/  @!P0 BRA `(.L_x_376) ;  /* 0x0000003000088947 */ /* 0x000fea0003800000 */
[----:B-----5:R-:W-:-:S04]  /*d280*/  IMAD.U32 R12, R12, 0x10000, RZ ;  /* 0x000100000c0c7824 */ /* 0x020fc800078e00ff */
[----:B------:R-:W-:-:S04]  /*d290*/  FMUL R12, R12, R23 ;  /* 0x000000170c0c7220 */ /* 0x000fc80000400000 */
[----:B------:R-:W-:-:S05]  /*d2a0*/  FFMA R12, R31, R200, R12 ;  /* 0x000000c81f0c7223 */ /* 0x000fca000000000c */
[----:B------:R-:W-:-:S05]  /*d2b0*/  F2FP.BF16.F32.PACK_AB R12, RZ, R12 ;  /* 0x0000000cff0c723e */ /* 0x000fca00000010ff */
[----:B------:R0:W-:Y:S01]  /*d2c0*/  STG.E.U16 desc[UR54][R6.64+0x152], R12 ;  /* 0x0001520c06007986 */ /* 0x0001e2000c101536 */
[----:B------:R-:W-:Y:S05]  /*d2d0*/  BRA `(.L_x_376) ;  /* 0x0000002c00f07947 */ /* 0x000fea0003800000 */
.L_x_29:
[----:B------:R-:W-:Y:S01]  /*d2e0*/  ULDC.64 UR4, c[0x0][0x5c0] ;  /* 0x0001700000047ab9 */ /* 0x000fe20000000a00 */
[-C--:B------:R-:W-:Y:S01]  /*d2f0*/  FMUL R192, R192, R200.reuse ;  /* 0x000000c8c0c07220 */ /* 0x080fe20000400000 */
[----:B------:R-:W-:Y:S01]  /*d300*/  LEA R6, P2, R20, UR4, 0x1 ;  /* 0x0000000414067c11 */ /* 0x000fe2000f8408ff */
[----:B------:R-:W-:Y:S01]  /*d310*/  IMAD.SHL.U32 R11, R210, 0x10, RZ ;  /* 0x00000010d20b7824 */ /* 0x000fe200078e00ff */
[----:B------:R-:W-:Y:S01]  /*d320*/  ISETP.GT.AND P3, PT, R4, 0x1, PT ;  /* 0x000000010400780c */ /* 0x000fe20003f64270 */
[----:B------:R-:W-:Y:S01]  /*d330*/  FMUL R193, R193, R200 ;  /* 0x000000c8c1c17220 */ /* 0x000fe20000400000 */
[----:B------:R-:W-:Y:S01]  /*d340*/  F2FP.BF16.F32.PACK_AB R192, RZ, R192 ;  /* 0x000000c0ffc0723e */ /* 0x000fe200000010ff */
[-C--:B------:R-:W-:Y:S01]  /*d350*/  FMUL R195, R195, R200.reuse ;  /* 0x000000c8c3c37220 */ /* 0x080fe20000400000 */
[----:B------:R-:W-:Y:S01]  /*d360*/  LEA.HI.X R7, R20, UR5, R19, 0x1, P2 ;  /* 0x0000000514077c11 */ /* 0x000fe200090f0c13 */
[-C--:B------:R-:W-:Y:S01]  /*d370*/  FMUL R194, R194, R200.reuse ;  /* 0x000000c8c2c27220 */ /* 0x080fe20000400000 */
[----:B------:R-:W-:Y:S01]  /*d380*/  ISETP.GT.AND P2, PT, R3, RZ, P3 ;  /* 0x000000ff0300720c */ /* 0x000fe20001f44270 */
[-C--:B------:R-:W-:Y:S01]  /*d390*/  FMUL R197, R197, R200.reuse ;  /* 0x000000c8c5c57220 */ /* 0x080fe20000400000 */
[----:B------:R-:W-:Y:S01]  /*d3a0*/  SHF.L.U64.HI R5, R210, 0x4, R211 ;  /* 0x00000004d2057819 */ /* 0x000fe200000102d3 */
[----:B------:R-:W-:Y:S01]  /*d3b0*/  @P1 STG.E.U16 desc[UR54][R6.64], R192 ;  /* 0x000000c006001986 */ /* 0x000fe2000c101536 */
[----:B------:R-:W-:Y:S01]  /*d3c0*/  ISETP.GT.AND P1, PT, R3, 0x8, P3 ;  /* 0x000000080300780c */ /* 0x000fe20001f24270 */
[----:B------:R-:W-:Y:S01]  /*d3d0*/  FMUL R196, R196, R200 ;  /* 0x000000c8c4c47220 */ /* 0x000fe20000400000 */
[----:B------:R-:W-:Y:S01]  /*d3e0*/  IADD3 R8, P4, R11, R6, RZ ;  /* 0x000000060b087210 */ /* 0x000fe20007f9e0ff */
[-C--:B------:R-:W-:Y:S01]  /*d3f0*/  FMUL R199, R199, R200.reuse ;  /* 0x000000c8c7c77220 */ /* 0x080fe20000400000 */
[----:B------:R-:W-:Y:S01]  /*d400*/  ISETP.GT.AND P5, PT, R3, 0x8, P0 ;  /* 0x000000080300780c */ /* 0x000fe200007a4270 */
[-C--:B------:R-:W-:Y:S01]  /*d410*/  FMUL R198, R198, R200.reuse ;  /* 0x000000c8c6c67220 */ /* 0x080fe20000400000 */
[----:B------:R-:W-:Y:S01]  /*d420*/  F2FP.BF16.F32.PACK_AB R193, RZ, R193 ;  /* 0x000000c1ffc1723e */ /* 0x000fe200000010ff */
[----:B------:R-:W-:Y:S01]  /*d430*/  IMAD.X R9, R5, 0x1, R7, P4 ;  /* 0x0000000105097824 */ /* 0x000fe200020e0607 */
[----:B------:R-:W-:Y:S01]  /*d440*/  F2FP.BF16.F32.PACK_AB R195, RZ, R195 ;  /* 0x000000c3ffc3723e */ /* 0x000fe200000010ff */
[----:B------:R-:W-:Y:S01]  /*d450*/  FMUL R184, R184, R200 ;  /* 0x000000c8b8b87220 */ /* 0x000fe20000400000 */
[----:B------:R-:W-:Y:S01]  /*d460*/  F2FP.BF16.F32.PACK_AB R194, RZ, R194 ;  /* 0x000000c2ffc2723e */ /* 0x000fe200000010ff */
[----:B------:R-:W-:Y:S01]  /*d470*/  @P2 STG.E.U16 desc[UR54][R6.64+0x2], R193 ;  /* 0x000002c106002986 */ /* 0x000fe2000c101536 */
[C---:B------:R-:W-:Y:S01]  /*d480*/  ISETP.GT.AND P2, PT, R4.reuse, 0x8, PT ;  /* 0x000000080400780c */ /* 0x040fe20003f44270 */
[----:B------:R-:W-:Y:S01]  /*d490*/  FMUL R185, R185, R200 ;  /* 0x000000c8b9b97220 */ /* 0x000fe20000400000 */
[----:B------:R-:W-:Y:S01]  /*d4a0*/  F2FP.BF16.F32.PACK_AB R197, RZ, R197 ;  /* 0x000000c5ffc5723e */ /* 0x000fe200000010ff */
[----:B------:R-:W-:Y:S01]  /*d4b0*/  @P1 STG.E.U16 desc[UR54][R8.64+0x2], R195 ;  /* 0x000002c308001986 */ /* 0x000fe2000c101536 */
[----:B------:R-:W-:Y:S01]  /*d4c0*/  ISETP.GT.AND P1, PT, R4, 0x9, PT ;  /* 0x000000090400780c */ /* 0x000fe20003f24270 */
[----:B------:R-:W-:Y:S01]  /*d4d0*/  IMAD R211, R211, 0xf0, RZ ;  /* 0x000000f0d3d37824 */ /* 0x000fe200078e02ff */
[----:B------:R-:W-:Y:S01]  /*d4e0*/  F2FP.BF16.F32.PACK_AB R196, RZ, R196 ;  /* 0x000000c4ffc4723e */ /* 0x000fe200000010ff */
[----:B------:R-:W-:Y:S01]  /*d4f0*/  @P5 STG.E.U16 desc[UR54][R8.64], R194 ;  /* 0x000000c208005986 */ /* 0x000fe2000c101536 */
[C---:B------:R-:W-:Y:S01]  /*d500*/  ISETP.GT.AND P4, PT, R3.reuse, RZ, P1 ;  /* 0x000000ff0300720c */ /* 0x040fe20000f84270 */
[----:B------:R-:W-:Y:S01]  /*d510*/  IMAD.WIDE.U32 R14, R210, 0xf0, R8 ;  /* 0x000000f0d20e7825 */ /* 0x000fe200078e0008 */
[----:B------:R-:W-:-:S03]  /*d520*/  ISETP.GT.AND P5, PT, R3, RZ, P2 ;  /* 0x000000ff0300720c */ /* 0x000fc600017a4270 */
[----:B------:R-:W-:Y:S01]  /*d530*/  FMUL R186, R186, R200 ;  /* 0x000000c8baba7220 */ /* 0x000fe20000400000 */
[----:B------:R-:W-:Y:S01]  /*d540*/  F2FP.BF16.F32.PACK_AB R199, RZ, R199 ;  /* 0x000000c7ffc7723e */ /* 0x000fe200000010ff */
[----:B------:R-:W-:Y:S01]  /*d550*/  IMAD.IADD R15, R211, 0x1, R15 ;  /* 0x00000001d30f7824 */ /* 0x000fe200078e020f */
[----:B------:R-:W-:Y:S01]  /*d560*/  F2FP.BF16.F32.PACK_AB R198, RZ, R198 ;  /* 0x000000c6ffc6723e */ /* 0x000fe200000010ff */
[----:B------:R-:W-:Y:S01]  /*d570*/  FMUL R187, R187, R200 ;  /* 0x000000c8bbbb7220 */ /* 0x000fe20000400000 */
[----:B------:R-:W-:Y:S01]  /*d580*/  F2FP.BF16.F32.PACK_AB R184, RZ, R184 ;  /* 0x000000b8ffb8723e */ /* 0x000fe200000010ff */
[-C--:B------:R-:W-:Y:S01]  /*d590*/  FMUL R188, R188, R200.reuse ;  /* 0x000000c8bcbc7220 */ /* 0x080fe20000400000 */
[----:B------:R-:W-:Y:S01]  /*d5a0*/  F2FP.BF16.F32.PACK_AB R185, RZ, R185 ;  /* 0x000000b9ffb9723e */ /* 0x000fe200000010ff */
[----:B------:R-:W-:Y:S01]  /*d5b0*/  FMUL R189, R189, R200 ;  /* 0x000000c8bdbd7220 */ /* 0x000fe20000400000 */
[----:B------:R-:W-:Y:S01]  /*d5c0*/  F2FP.BF16.F32.PACK_AB R186, RZ, R186 ;  /* 0x000000baffba723e */ /* 0x000fe200000010ff */
[----:B------:R-:W-:Y:S01]  /*d5d0*/  @P4 STG.E.U16 desc[UR54][R6.64+0x12], R197 ;  /* 0x000012c506004986 */ /* 0x000fe2000c101536 */
[C---:B------:R-:W-:Y:S01]  /*d5e0*/  ISETP.GT.AND P4, PT, R3.reuse, 0x8, P1 ;  /* 0x000000080300780c */ /* 0x040fe20000f84270 */
[-C--:B------:R-:W-:Y:S01]  /*d5f0*/  FMUL R190, R190, R200.reuse ;  /* 0x000000c8bebe7220 */ /* 0x080fe20000400000 */
[----:B------:R-:W-:Y:S01]  /*d600*/  F2FP.BF16.F32.PACK_AB R187, RZ, R187 ;  /* 0x000000bbffbb723e */ /* 0x000fe200000010ff */
[----:B------:R-:W-:Y:S01]  /*d610*/  @P5 STG.E.U16 desc[UR54][R6.64+0x10], R196 ;  /* 0x000010c406005986 */ /* 0x000fe2000c101536 */
[----:B------:R-:W-:Y:S01]  /*d620*/  ISETP.GT.AND P5, PT, R3, 0x8, P2 ;  /* 0x000000080300780c */ /* 0x000fe200017a4270 */
[----:B------:R-:W-:Y:S01]  /*d630*/  FMUL R191, R191, R200 ;  /* 0x000000c8bfbf7220 */ /* 0x000fe20000400000 */
[----:B------:R-:W-:Y:S01]  /*d640*/  F2FP.BF16.F32.PACK_AB R188, RZ, R188 ;  /* 0x000000bcffbc723e */ /* 0x000fe200000010ff */
[-C--:B------:R-:W-:Y:S01]  /*d650*/  FMUL R177, R177, R200.reuse ;  /* 0x000000c8b1b17220 */ /* 0x080fe20000400000 */
[----:B------:R-:W-:Y:S01]  /*d660*/  F2FP.BF16.F32.PACK_AB R189, RZ, R189 ;  /* 0x000000bdffbd723e */ /* 0x000fe200000010ff */
[----:B------:R-:W-:Y:S01]  /*d670*/  FMUL R176, R176, R200 ;  /* 0x000000c8b0b07220 */ /* 0x000fe20000400000 */
[----:B------:R-:W-:Y:S01]  /*d680*/  F2FP.BF16.F32.PACK_AB R190, RZ, R190 ;  /* 0x000000beffbe723e */ /* 0x000fe200000010ff */
[-C--:B------:R-:W-:Y:S01]  /*d690*/  FMUL R178, R178, R200.reuse ;  /* 0x000000c8b2b27220 */ /* 0x080fe20000400000 */
[----:B------:R-:W-:Y:S01]  /*d6a0*/  F2FP.BF16.F32.PACK_AB R191, RZ, R191 ;  /* 0x000000bfffbf723e */ /* 0x000fe200000010ff */
[----:B------:R-:W-:Y:S01]  /*d6b0*/  @P4 STG.E.U16 desc[UR54][R8.64+0x12], R199 ;  /* 0x000012c708004986 */ /* 0x000fe2000c101536 */
[----:B------:R-:W-:Y:S01]  /*d6c0*/  ISETP.GT.AND P4, PT, R3, 0x80, P0 ;  /* 0x000000800300780c */ /* 0x000fe20000784270 */
[-C--:B------:R-:W-:Y:S01]  /*d6d0*/  FMUL R179, R179, R200.reuse ;  /* 0x000000c8b3b37220 */ /* 0x080fe20000400000 */
[C---:B------:R-:W-:Y:S01]  /*d6e0*/  ISETP.GT.AND P0, PT, R3.reuse, 0x88, P0 ;  /* 0x000000880300780c */ /* 0x040fe20000704270 */
[----:B------:R-:W-:Y:S01]  /*d6f0*/  @P5 STG.E.U16 desc[UR54][R8.64+0x10], R198 ;  /* 0x000010c608005986 */ /* 0x000fe2000c101536 */
[C---:B------:R-:W-:Y:S01]  /*d700*/  ISETP.GT.AND P5, PT, R3.reuse, 0x80, P3 ;  /* 0x000000800300780c */ /* 0x040fe20001fa4270 */
[-C--:B------:R-:W-:Y:S01]  /*d710*/  FMUL R180, R180, R200.reuse ;  /* 0x000000c8b4b47220 */ /* 0x080fe20000400000 */
[----:B------:R-:W-:Y:S01]  /*d720*/  ISETP.GT.AND P3, PT, R3, 0x88, P3 ;  /* 0x000000880300780c */ /* 0x000fe20001f64270 */
[-C--:B------:R-:W-:Y:S01]  /*d730*/  FMUL R181, R181, R200.reuse ;  /* 0x000000c8b5b57220 */ /* 0x080fe20000400000 */
[----:B------:R-:W-:Y:S01]  /*d740*/  F2FP.BF16.F32.PACK_AB R177, RZ, R177 ;  /* 0x000000b1ffb1723e */ /* 0x000fe200000010ff */
[----:B------:R-:W-:Y:S01]  /*d750*/  FMUL R182, R182, R200 ;  /* 0x000000c8b6b67220 */ /* 0x000fe20000400000 */
[----:B------:R-:W-:Y:S01]  /*d760*/  F2FP.BF16.F32.PACK_AB R176, RZ, R176 ;  /* 0x000000b0ffb0723e */ /* 0x000fe200000010ff */
[----:B------:R-:W-:Y:S01]  /*d770*/  FMUL R183, R183, R200 ;  /* 0x000000c8b7b77220 */ /* 0x000fe20000400000 */
[----:B------:R-:W-:Y:S01]  /*d780*/  F2FP.BF16.F32.PACK_AB R178, RZ, R178 ;  /* 0x000000b2ffb2723e */ /* 0x000fe200000010ff */
[----:B------:R-:W-:Y:S01]  /*d790*/  @P4 STG.E.U16 desc[UR54][R14.64], R184 ;  /* 0x000000b80e004986 */ /* 0x000fe2000c101536 */
[----:B------:R-:W-:Y:S01]  /*d7a0*/  IADD3 R12, P4, R11, R14, RZ ;  /* 0x0000000e0b0c7210 */ /* 0x000fe20007f9e0ff */
[-C--:B------:R-:W-:Y:S01]  /*d7b0*/  FMUL R168, R168, R200.reuse ;  /* 0x000000c8a8a87220 */ /* 0x080fe20000400000 */
[----:B------:R-:W-:Y:S01]  /*d7c0*/  F2FP.BF16.F32.PACK_AB R179, RZ, R179 ;  /* 0x000000b3ffb3723e */ /* 0x000fe200000010ff */
[----:B------:R-:W-:Y:S01]  /*d7d0*/  @P5 STG.E.U16 desc[UR54][R14.64+0x2], R185 ;  /* 0x000002b90e005986 */ /* 0x000fe2000c101536 */
[----:B------:R-:W-:Y:S01]  /*d7e0*/  ISETP.GT.AND P5, PT, R3, 0x80, P2 ;  /* 0x000000800300780c */ /* 0x000fe200017a4270 */
[--C-:B------:R-:W-:Y:S01]  /*d7f0*/  IMAD.X R13, R5, 0x1, R15.reuse, P4 ;  /* 0x00000001050d7824 */ /* 0x100fe200020e060f */
[----:B------:R-:W-:Y:S01]  /*d800*/  ISETP.GT.AND P4, PT, R3, 0x80, P1 ;  /* 0x000000800300780c */ /* 0x000fe20000f84270 */
[-C--:B------:R-:W-:Y:S01]  /*d810*/  FMUL R169, R169, R200.reuse ;  /* 0x000000c8a9a97220 */ /* 0x080fe20000400000 */
[----:B------:R-:W-:Y:S01]  /*d820*/  ISETP.GT.AND P1, PT, R3, 0x88, P1 ;  /* 0x000000880300780c */ /* 0x000fe20000f24270 */
[-C--:B------:R-:W-:Y:S01]  /*d830*/  FMUL R170, R170, R200.reuse ;  /* 0x000000c8aaaa7220 */ /* 0x080fe20000400000 */
[----:B------:R-:W-:Y:S01]  /*d840*/  @P0 STG.E.U16 desc[UR54][R12.64], R186 ;  /* 0x000000ba0c000986 */ /* 0x000fe2000c101536 */
[----:B------:R-:W-:Y:S01]  /*d850*/  ISETP.GT.AND P0, PT, R4, 0x11, PT ;  /* 0x000000110400780c */ /* 0x000fe20003f04270 */
[----:B------:R-:W-:Y:S01]  /*d860*/  FMUL R171, R171, R200 ;  /* 0x000000c8abab7220 */ /* 0x000fe20000400000 */
[----:B------:R-:W-:Y:S01]  /*d870*/  F2FP.BF16.F32.PACK_AB R180, RZ, R180 ;  /* 0x000000b4ffb4723e */ /* 0x000fe200000010ff */
[----:B------:R-:W-:Y:S01]  /*d880*/  @P3 STG.E.U16 desc[UR54][R12.64+0x2], R187 ;  /* 0x000002bb0c003986 */ /* 0x000fe2000c101536 */
[----:B------:R-:W-:Y:S01]  /*d890*/  ISETP.GT.AND P3, PT, R3, 0x88, P2 ;  /* 0x000000880300780c */ /* 0x000fe20001764270 */
[-C--:B------:R-:W-:Y:S01]  /*d8a0*/  FMUL R172, R172, R200.reuse ;  /* 0x000000c8acac7220 */ /* 0x080fe20000400000 */
[----:B------:R-:W-:Y:S01]  /*d8b0*/  @P5 IMAD.MOV.U32 R20, RZ, RZ, R14 ;  /* 0x000000ffff145224 */ /* 0x000fe200078e000e */
[----:B------:R-:W-:Y:S01]  /*d8c0*/  ISETP.GT.AND P2, PT, R4, 0x10, PT ;  /* 0x000000100400780c */ /* 0x000fe20003f44270 */
[----:B------:R-:W-:Y:S01]  /*d8d0*/  @P5 IMAD.MOV.U32 R21, RZ, RZ, R15 ;  /* 0x000000ffff155224 */ /* 0x000fe200078e000f */
[----:B------:R-:W-:Y:S01]  /*d8e0*/  F2FP.BF16.F32.PACK_AB R181, RZ, R181 ;  /* 0x000000b5ffb5723e */ /* 0x000fe200000010ff */
[----:B------:R-:W-:Y:S01]  /*d8f0*/  FMUL R173, R173, R200 ;  /* 0x000000c8adad7220 */ /* 0x000fe20000400000 */
[----:B------:R-:W-:Y:S01]  /*d900*/  F2FP.BF16.F32.PACK_AB R182, RZ, R182 ;  /* 0x000000b6ffb6723e */ /* 0x000fe200000010ff */
[-C--:B------:R-:W-:Y:S01]  /*d910*/  FMUL R175, R175, R200.reuse ;  /* 0x000000c8afaf7220 */ /* 0x080fe20000400000 */
[----:B------:R-:W-:Y:S01]  /*d920*/  @P5 STG.E.U16 desc[UR54][R20.64+0x10], R188 ;  /* 0x000010bc14005986 */ /* 0x000fe2000c101536 */
[C---:B------:R-:W-:Y:S01]  /*d930*/  ISETP.GT.AND P5, PT, R3.reuse, RZ, P0 ;  /* 0x000000ff0300720c */ /* 0x040fe200007a4270 */
[-C--:B------:R-:W-:Y:S01]  /*d940*/  FMUL R174, R174, R200.reuse ;  /* 0x000000c8aeae7220 */ /* 0x080fe20000400000 */
[----:B------:R-:W-:Y:S01]  /*d950*/  F2FP.BF16.F32.PACK_AB R183, RZ, R183 ;  /* 0x000000b7ffb7723e */ /* 0x000fe200000010ff */
[----:B------:R-:W-:Y:S01]  /*d960*/  @P4 STG.E.U16 desc[UR54][R14.64+0x12], R189 ;  /* 0x000012bd0e004986 */ /* 0x000fe2000c101536 */
[C---:B------:R-:W-:Y:S01]  /*d970*/  ISETP.GT.AND P4, PT, R3.reuse, RZ, P2 ;  /* 0x000000ff0300720c */ /* 0x040fe20001784270 */
[----:B------:R-:W-:Y:S01]  /*d980*/  FMUL R160, R160, R200 ;  /* 0x000000c8a0a07220 */ /* 0x000fe20000400000 */
[----:B------:R-:W-:Y:S01]  /*d990*/  F2FP.BF16.F32.PACK_AB R168, RZ, R168 ;  /* 0x000000a8ffa8723e */ /* 0x000fe200000010ff */
[----:B------:R-:W-:Y:S01]  /*d9a0*/  @P3 STG.E.U16 desc[UR54][R12.64+0x10], R190 ;  /* 0x000010be0c003986 */ /* 0x000fe2000c101536 */
[----:B------:R-:W-:Y:S01]  /*d9b0*/  ISETP.GT.AND P3, PT, R3, 0x8, P2 ;  /* 0x000000080300780c */ /* 0x000fe20001764270 */
[-C--:B------:R-:W-:Y:S01]  /*d9c0*/  FMUL R161, R161, R200.reuse ;  /* 0x000000c8a1a17220 */ /* 0x080fe20000400000 */
[----:B------:R-:W-:Y:S01]  /*d9d0*/  F2FP.BF16.F32.PACK_AB R169, RZ, R169 ;  /* 0x000000a9ffa9723e */ /* 0x000fe200000010ff */
[----:B------:R0:W-:Y:S01]  /*d9e0*/  @P1 STG.E.U16 desc[UR54][R12.64+0x12], R191 ;  /* 0x000012bf0c001986 */ /* 0x0001e2000c101536 */
[----:B------:R-:W-:Y:S01]  /*d9f0*/  ISETP.GT.AND P1, PT, R4, 0x18, PT ;  /* 0x000000180400780c */ /* 0x000fe20003f24270 */
[----:B------:R-:W-:Y:S01]  /*da00*/  FMUL R163, R163, R200 ;  /* 0x000000c8a3a37220 */ /* 0x000fe20000400000 */
[----:B------:R-:W-:Y:S01]  /*da10*/  F2FP.BF16.F32.PACK_AB R170, RZ, R170 ;  /* 0x000000aaffaa723e */ /* 0x000fe200000010ff */
[----:B------:R1:W-:Y:S01]  /*da20*/  @P5 STG.E.U16 desc[UR54][R6.64+0x22], R177 ;  /* 0x000022b106005986 */ /* 0x0003e2000c101536 */
[C---:B------:R-:W-:Y:S01]  /*da30*/  ISETP.GT.AND P5, PT, R3.reuse, 0x8, P0 ;  /* 0x000000080300780c */ /* 0x040fe200007a4270 */
[-C--:B------:R-:W-:Y:S01]  /*da40*/  FMUL R162, R162, R200.reuse ;  /* 0x000000c8a2a27220 */ /* 0x080fe20000400000 */
[----:B------:R-:W-:Y:S01]  /*da50*/  F2FP.BF16.F32.PACK_AB R171, RZ, R171 ;  /* 0x000000abffab723e */ /* 0x000fe200000010ff */
[----:B------:R1:W-:Y:S01]  /*da60*/  @P4 STG.E.U16 desc[UR54][R6.64+0x20], R176 ;  /* 0x000020b006004986 */ /* 0x0003e2000c101536 */
[----:B------:R-:W-:Y:S01]  /*da70*/  ISETP.GT.AND P4, PT, R3, RZ, P1 ;  /* 0x000000ff0300720c */ /* 0x000fe20000f84270 */
[----:B------:R-:W-:Y:S01]  /*da80*/  FMUL R164, R164, R200 ;  /* 0x000000c8a4a47220 */ /* 0x000fe20000400000 */
[----:B------:R-:W-:Y:S01]  /*da90*/  F2FP.BF16.F32.PACK_AB R172, RZ, R172 ;  /* 0x000000acffac723e */ /* 0x000fe200000010ff */
[----:B------:R1:W-:Y:S01]  /*daa0*/  @P3 STG.E.U16 desc[UR54][R8.64+0x20], R178 ;  /* 0x000020b208003986 */ /* 0x0003e2000c101536 */
[----:B------:R-:W-:Y:S01]  /*dab0*/  ISETP.GT.AND P3, PT, R4, 0x19, PT ;  /* 0x000000190400780c */ /* 0x000fe20003f64270 */
[----:B0-----:R-:W-:Y:S01]  /*dac0*/  IMAD.WIDE.U32 R12, R210, 0xf0, R8 ;  /* 0x000000f0d20c7825 */ /* 0x001fe200078e0008 */
[----:B------:R-:W-:-:S03]  /*dad0*/  F2FP.BF16.F32.PACK_AB R173, RZ, R173 ;  /* 0x000000adffad723e */ /* 0x000fc600000010ff */
[----:B------:R-:W-:Y:S01]  /*dae0*/  FMUL R165, R165, R200 ;  /* 0x000000c8a5a57220 */ /* 0x000fe20000400000 */
[----:B------:R-:W-:Y:S01]  /*daf0*/  F2FP.BF16.F32.PACK_AB R175, RZ, R175 ;  /* 0x000000afffaf723e */ /* 0x000fe200000010ff */
[----:B------:R1:W-:Y:S01]  /*db00*/  @P5 STG.E.U16 desc[UR54][R8.64+0x22], R179 ;  /* 0x000022b308005986 */ /* 0x0003e2000c101536 */
[----:B------:R-:W-:Y:S01]  /*db10*/  ISETP.GT.AND P5, PT, R3, RZ, P3 ;  /* 0x000000ff0300720c */ /* 0x000fe20001fa4270 */
[----:B------:R-:W-:Y:S01]  /*db20*/  IMAD.IADD R13, R211, 0x1, R13 ;  /* 0x00000001d30d7824 */ /* 0x000fe200078e020d */
[----:B------:R-:W-:Y:S01]  /*db30*/  F2FP.BF16.F32.PACK_AB R174, RZ, R174 ;  /* 0x000000aeffae723e */ /* 0x000fe200000010ff */
[----:B------:R1:W-:Y:S01]  /*db40*/  @P4 STG.E.U16 desc[UR54][R6.64+0x30], R180 ;  /* 0x000030b406004986 */ /* 0x0003e2000c101536 */
[----:B------:R-:W-:Y:S01]  /*db50*/  ISETP.GT.AND P4, PT, R3, 0x8, P1 ;  /* 0x000000080300780c */ /* 0x000fe20000f84270 */
[----:B------:R-:W-:Y:S01]  /*db60*/  FMUL R166, R166, R200 ;  /* 0x000000c8a6a67220 */ /* 0x000fe20000400000 */
[----:B------:R-:W-:Y:S01]  /*db70*/  F2FP.BF16.F32.PACK_AB R160, RZ, R160 ;  /* 0x000000a0ffa0723e */ /* 0x000fe200000010ff */
[-C--:B------:R-:W-:Y:S01]  /*db80*/  FMUL R167, R167, R200.reuse ;  /* 0x000000c8a7a77220 */ /* 0x080fe20000400000 */
[----:B------:R-:W-:Y:S01]  /*db90*/  F2FP.BF16.F32.PACK_AB R161, RZ, R161 ;  /* 0x000000a1ffa1723e */ /* 0x000fe200000010ff */
[-C--:B------:R-:W-:Y:S01]  /*dba0*/  FMUL R152, R152, R200.reuse ;  /* 0x000000c898987220 */ /* 0x080fe20000400000 */
[----:B------:R-:W-:Y:S01]  /*dbb0*/  F2FP.BF16.F32.PACK_AB R163, RZ, R163 ;  /* 0x000000a3ffa3723e */ /* 0x000fe200000010ff */
[----:B------:R-:W-:Y:S01]  /*dbc0*/  FMUL R153, R153, R200 ;  /* 0x000000c899997220 */ /* 0x000fe20000400000 */
[----:B------:R-:W-:Y:S01]  /*dbd0*/  F2FP.BF16.F32.PACK_AB R162, RZ, R162 ;  /* 0x000000a2ffa2723e */ /* 0x000fe200000010ff */
[----:B------:R1:W-:Y:S01]  /*dbe0*/  @P5 STG.E.U16 desc[UR54][R6.64+0x32], R181 ;  /* 0x000032b506005986 */ /* 0x0003e2000c101536 */
[C---:B------:R-:W-:Y:S01]  /*dbf0*/  ISETP.GT.AND P5, PT, R3.reuse, 0x8, P3 ;  /* 0x000000080300780c */ /* 0x040fe20001fa4270 */
[----:B------:R-:W-:Y:S01]  /*dc00*/  FMUL R154, R154, R200 ;  /* 0x000000c89a9a7220 */ /* 0x000fe20000400000 */
[----:B------:R-:W-:Y:S01]  /*dc10*/  F2FP.BF16.F32.PACK_AB R164, RZ, R164 ;  /* 0x000000a4ffa4723e */ /* 0x000fe200000010ff */
[----:B------:R1:W-:Y:S01]  /*dc20*/  @P4 STG.E.U16 desc[UR54][R8.64+0x30], R182 ;  /* 0x000030b608004986 */ /* 0x0003e2000c101536 */
[----:B------:R-:W-:Y:S01]  /*dc30*/  ISETP.GT.AND P4, PT, R3, 0x80, P2 ;  /* 0x000000800300780c */ /* 0x000fe20001784270 */
        /* <DEDUP_REMOVED lines=8> */
[----:B------:R1:W-:Y:S01]  /*dcc0*/  @P5 STG.E.U16 desc[UR54][R8.64+0x32], R183 ;  /* 0x000032b708005986 */ /* 0x0003e2000c101536 */
[----:B------:R-:W-:Y:S01]  /*dcd0*/  IADD3 R10, P5, R11, R12, RZ ;  /* 0x0000000c0b0a7210 */ /* 0x000fe20007fbe0ff */
[----:B------:R-:W-:Y:S01]  /*dce0*/  FMUL R159, R159, R200 ;  /* 0x000000c89f9f7220 */ /* 0x000fe20000400000 */
[----:B------:R-:W-:Y:S01]  /*dcf0*/  F2FP.BF16.F32.PACK_AB R152, RZ, R152 ;  /* 0x00000098ff98723e */ /* 0x000fe200000010ff */
[----:B------:R1:W-:Y:S01]  /*dd00*/  @P4 STG.E.U16 desc[UR54][R12.64+0x20], R168 ;  /* 0x000020a80c004986 */ /* 0x0003e2000c101536 */
[----:B------:R-:W-:Y:S01]  /*dd10*/  ISETP.GT.AND P4, PT, R3, 0x80, P0 ;  /* 0x000000800300780c */ /* 0x000fe20000784270 */
[----:B------:R-:W-:Y:S01]  /*dd20*/  IMAD.X R11, R5, 0x1, R13, P5 ;  /* 0x00000001050b7824 */ /* 0x000fe200028e060d */
[----:B------:R-:W-:Y:S01]  /*dd30*/  ISETP.GT.AND P0, PT, R3, 0x88, P0 ;  /* 0x000000880300780c */ /* 0x000fe20000704270 */
[-C--:B------:R-:W-:Y:S01]  /*dd40*/  FMUL R144, R144, R200.reuse ;  /* 0x000000c890907220 */ /* 0x080fe20000400000 */
[----:B------:R-:W-:Y:S01]  /*dd50*/  F2FP.BF16.F32.PACK_AB R153, RZ, R153 ;  /* 0x00000099ff99723e */ /* 0x000fe200000010ff */
        /* <DEDUP_REMOVED lines=9> */
[----:B------:R-:W-:Y:S01]  /*ddf0*/  ISETP.GT.AND P4, PT, R3, 0x80, P1 ;  /* 0x000000800300780c */ /* 0x000fe20000f84270 */
[-C--:B------:R-:W-:Y:S01]  /*de00*/  FMUL R149, R149, R200.reuse ;  /* 0x000000c895957220 */ /* 0x080fe20000400000 */
[C---:B------:R-:W-:Y:S01]  /*de10*/  ISETP.GT.AND P1, PT, R3.reuse, 0x88, P1 ;  /* 0x000000880300780c */ /* 0x040fe20000f24270 */
[----:B------:R1:W-:Y:S01]  /*de20*/  @P2 STG.E.U16 desc[UR54][R10.64+0x20], R170 ;  /* 0x000020aa0a002986 */ /* 0x0003e2000c101536 */
[C---:B------:R-:W-:Y:S01]  /*de30*/  ISETP.GT.AND P2, PT, R3.reuse, 0x80, P3 ;  /* 0x000000800300780c */ /* 0x040fe20001f44270 */
[----:B------:R-:W-:Y:S01]  /*de40*/  FMUL R150, R150, R200 ;  /* 0x000000c896967220 */ /* 0x000fe20000400000 */
[----:B------:R-:W-:Y:S01]  /*de50*/  ISETP.GT.AND P3, PT, R3, 0x88, P3 ;  /* 0x000000880300780c */ /* 0x000fe20001f64270 */
[----:B------:R1:W-:Y:S01]  /*de60*/  @P0 STG.E.U16 desc[UR54][R10.64+0x22], R171 ;  /* 0x000022ab0a000986 */ /* 0x0003e2000c101536 */
[----:B------:R-:W-:Y:S01]  /*de70*/  F2FP.BF16.F32.PACK_AB R158, RZ, R158 ;  /* 0x0000009eff9e723e */ /* 0x000fe200000010ff */
[-C--:B------:R-:W-:Y:S01]  /*de80*/  FMUL R151, R151, R200.reuse ;  /* 0x000000c897977220 */ /* 0x080fe20000400000 */
[----:B------:R-:W-:Y:S01]  /*de90*/  F2FP.BF16.F32.PACK_AB R159, RZ, R159 ;  /* 0x0000009fff9f723e */ /* 0x000fe200000010ff */
[----:B------:R-:W-:Y:S01]  /*dea0*/  FMUL R136, R136, R200 ;  /* 0x000000c888887220 */ /* 0x000fe20000400000 */
[----:B------:R-:W-:Y:S01]  /*deb0*/  F2FP.BF16.F32.PACK_AB R144, RZ, R144 ;  /* 0x00000090ff90723e */ /* 0x000fe200000010ff */
[----:B------:R1:W-:Y:S01]  /*dec0*/  @P4 STG.E.U16 desc[UR54][R12.64+0x30], R172 ;  /* 0x000030ac0c004986 */ /* 0x0003e2000c101536 */
[----:B------:R-:W-:Y:S01]  /*ded0*/  F2FP.BF16.F32.PACK_AB R145, RZ, R145 ;  /* 0x00000091ff91723e */ /* 0x000fe200000010ff */
[-C--:B------:R-:W-:Y:S01]  /*dee0*/  FMUL R137, R137, R200.reuse ;  /* 0x000000c889897220 */ /* 0x080fe20000400000 */
[----:B------:R-:W-:Y:S01]  /*def0*/  F2FP.BF16.F32.PACK_AB R147, RZ, R147 ;  /* 0x00000093ff93723e */ /* 0x000fe200000010ff */
[----:B------:R1:W-:Y:S01]  /*df00*/  @P2 STG.E.U16 desc[UR54][R12.64+0x32], R173 ;  /* 0x000032ad0c002986 */ /* 0x0003e2000c101536 */
[----:B------:R-:W-:Y:S01]  /*df10*/  ISETP.GT.AND P2, PT, R4, 0x21, PT ;  /* 0x000000210400780c */ /* 0x000fe20003f44270 */
[----:B------:R-:W-:Y:S01]  /*df20*/  FMUL R138, R138, R200 ;  /* 0x000000c88a8a7220 */ /* 0x000fe20000400000 */
[----:B------:R-:W-:Y:S01]  /*df30*/  F2FP.BF16.F32.PACK_AB R146, RZ, R146 ;  /* 0x00000092ff92723e */ /* 0x000fe200000010ff */
[----:B------:R1:W-:Y:S01]  /*df40*/  @P3 STG.E.U16 desc[UR54][R10.64+0x32], R175 ;  /* 0x000032af0a003986 */ /* 0x0003e2000c101536 */
[----:B------:R-:W-:Y:S01]  /*df50*/  ISETP.GT.AND P3, PT, R4, 0x20, PT ;  /* 0x000000200400780c */ /* 0x000fe20003f64270 */
[-C--:B------:R-:W-:Y:S01]  /*df60*/  FMUL R139, R139, R200.reuse ;  /* 0x000000c88b8b7220 */ /* 0x080fe20000400000 */
[C---:B------:R-:W-:Y:S01]  /*df70*/  ISETP.GT.AND P4, PT, R3.reuse, RZ, P2 ;  /* 0x000000ff0300720c */ /* 0x040fe20001784270 */
[----:B------:R1:W-:Y:S01]  /*df80*/  @P1 STG.E.U16 desc[UR54][R10.64+0x30], R174 ;  /* 0x000030ae0a001986 */ /* 0x0003e2000c101536 */
[----:B------:R-:W-:Y:S01]  /*df90*/  ISETP.GT.AND P0, PT, R3, RZ, P3 ;  /* 0x000000ff0300720c */ /* 0x000fe20001f04270 */
[-C--:B------:R-:W-:Y:S01]  /*dfa0*/  FMUL R141, R141, R200.reuse ;  /* 0x000000c88d8d7220 */ /* 0x080fe20000400000 */
[C---:B------:R-:W-:Y:S01]  /*dfb0*/  ISETP.GT.AND P1, PT, R3.reuse, 0x8, P2 ;  /* 0x000000080300780c */ /* 0x040fe20001724270 */
[-C--:B------:R-:W-:Y:S01]  /*dfc0*/  FMUL R140, R140, R200.reuse ;  /* 0x000000c88c8c7220 */ /* 0x080fe20000400000 */
[----:B------:R-:W-:Y:S01]  /*dfd0*/  ISETP.GT.AND P5, PT, R3, 0x8, P3 ;  /* 0x000000080300780c */ /* 0x000fe20001fa4270 */
[----:B------:R-:W-:Y:S01]  /*dfe0*/  FMUL R142, R142, R200 ;  /* 0x000000c88e8e7220 */ /* 0x000fe20000400000 */
[----:B------:R-:W-:Y:S01]  /*dff0*/  F2FP.BF16.F32.PACK_AB R148, RZ, R148 ;  /* 0x00000094ff94723e */ /* 0x000fe200000010ff */
[-C--:B------:R-:W-:Y:S01]  /*e000*/  FMUL R143, R143, R200.reuse ;  /* 0x000000c88f8f7220 */ /* 0x080fe20000400000 */
[----:B------:R-:W-:Y:S01]  /*e010*/  F2FP.BF16.F32.PACK_AB R149, RZ, R149 ;  /* 0x00000095ff95723e */ /* 0x000fe200000010ff */
[----:B------:R-:W-:Y:S01]  /*e020*/  FMUL R128, R128, R200 ;  /* 0x000000c880807220 */ /* 0x000fe20000400000 */
[----:B------:R-:W-:Y:S01]  /*e030*/  F2FP.BF16.F32.PACK_AB R150, RZ, R150 ;  /* 0x00000096ff96723e */ /* 0x000fe200000010ff */
[----:B------:R1:W-:Y:S01]  /*e040*/  @P4 STG.E.U16 desc[UR54][R6.64+0x42], R161 ;  /* 0x000042a106004986 */ /* 0x0003e2000c101536 */
[----:B------:R-:W-:Y:S01]  /*e050*/  F2FP.BF16.F32.PACK_AB R151, RZ, R151 ;  /* 0x00000097ff97723e */ /* 0x000fe200000010ff */
[----:B------:R-:W-:Y:S01]  /*e060*/  FMUL R129, R129, R200 ;  /* 0x000000c881817220 */ /* 0x000fe20000400000 */
[----:B------:R-:W-:Y:S01]  /*e070*/  F2FP.BF16.F32.PACK_AB R136, RZ, R136 ;  /* 0x00000088ff88723e */ /* 0x000fe200000010ff */
[----:B------:R1:W-:Y:S01]  /*e080*/  @P0 STG.E.U16 desc[UR54][R6.64+0x40], R160 ;  /* 0x000040a006000986 */ /* 0x0003e2000c101536 */
[C---:B------:R-:W-:Y:S01]  /*e090*/  ISETP.GT.AND P0, PT, R4.reuse, 0x28, PT ;  /* 0x000000280400780c */ /* 0x040fe20003f04270 */
[-C--:B------:R-:W-:Y:S01]  /*e0a0*/  FMUL R131, R131, R200.reuse ;  /* 0x000000c883837220 */ /* 0x080fe20000400000 */
[----:B------:R-:W-:Y:S01]  /*e0b0*/  F2FP.BF16.F32.PACK_AB R137, RZ, R137 ;  /* 0x00000089ff89723e */ /* 0x000fe200000010ff */
[----:B------:R1:W-:Y:S01]  /*e0c0*/  @P1 STG.E.U16 desc[UR54][R8.64+0x42], R163 ;  /* 0x000042a308001986 */ /* 0x0003e2000c101536 */
[----:B------:R-:W-:Y:S01]  /*e0d0*/  ISETP.GT.AND P1, PT, R4, 0x29, PT ;  /* 0x000000290400780c */ /* 0x000fe20003f24270 */
[----:B------:R-:W-:Y:S01]  /*e0e0*/  FMUL R130, R130, R200 ;  /* 0x000000c882827220 */ /* 0x000fe20000400000 */
[----:B------:R-:W-:Y:S01]  /*e0f0*/  F2FP.BF16.F32.PACK_AB R138, RZ, R138 ;  /* 0x0000008aff8a723e */ /* 0x000fe200000010ff */
[----:B------:R1:W-:Y:S01]  /*e100*/  @P5 STG.E.U16 desc[UR54][R8.64+0x40], R162 ;  /* 0x000040a208005986 */ /* 0x0003e2000c101536 */
[C---:B------:R-:W-:Y:S01]  /*e110*/  ISETP.GT.AND P5, PT, R3.reuse, RZ, P0 ;  /* 0x000000ff0300720c */ /* 0x040fe200007a4270 */
[-C--:B------:R-:W-:Y:S01]  /*e120*/  FMUL R132, R132, R200.reuse ;  /* 0x000000c884847220 */ /* 0x080fe20000400000 */
[----:B------:R-:W-:Y:S01]  /*e130*/  ISETP.GT.AND P4, PT, R3, RZ, P1 ;  /* 0x000000ff0300720c */ /* 0x000fe20000f84270 */
[-C--:B------:R-:W-:Y:S01]  /*e140*/  FMUL R133, R133, R200.reuse ;  /* 0x000000c885857220 */ /* 0x080fe20000400000 */
[----:B------:R-:W-:Y:S01]  /*e150*/  F2FP.BF16.F32.PACK_AB R139, RZ, R139 ;  /* 0x0000008bff8b723e */ /* 0x000fe200000010ff */
[-C--:B------:R-:W-:Y:S01]  /*e160*/  FMUL R134, R134, R200.reuse ;  /* 0x000000c886867220 */ /* 0x080fe20000400000 */
[----:B------:R-:W-:Y:S01]  /*e170*/  F2FP.BF16.F32.PACK_AB R141, RZ, R141 ;  /* 0x0000008dff8d723e */ /* 0x000fe200000010ff */
[----:B------:R-:W-:Y:S01]  /*e180*/  FMUL R135, R135, R200 ;  /* 0x000000c887877220 */ /* 0x000fe20000400000 */
[----:B------:R-:W-:Y:S01]  /*e190*/  F2FP.BF16.F32.PACK_AB R140, RZ, R140 ;  /* 0x0000008cff8c723e */ /* 0x000fe200000010ff */
[----:B------:R-:W-:Y:S01]  /*e1a0*/  FMUL R120, R120, R200 ;  /* 0x000000c878787220 */ /* 0x000fe20000400000 */
[----:B------:R-:W-:Y:S01]  /*e1b0*/  F2FP.BF16.F32.PACK_AB R142, RZ, R142 ;  /* 0x0000008eff8e723e */ /* 0x000fe200000010ff */
[-C--:B------:R-:W-:Y:S01]  /*e1c0*/  FMUL R121, R121, R200.reuse ;  /* 0x000000c879797220 */ /* 0x080fe20000400000 */
        /* <DEDUP_REMOVED lines=41> */
[----:B------:R1:W-:Y:S01]  /*e460*/  @P2 STG.E.U16 desc[UR54][R10.64+0x42], R155 ;  /* 0x0000429b0a002986 */ /* 0x0003e2000c101536 */
[----:B------:R-:W-:Y:S01]  /*e470*/  ISETP.GT.AND P2, PT, R4, 0x31, PT ;  /* 0x000000310400780c */ /* 0x000fe20003f44270 */
[----:B------:R-:W-:Y:S01]  /*e480*/  FMUL R119, R119, R200 ;  /* 0x000000c877777220 */ /* 0x000fe20000400000 */
[----:B------:R-:W-:Y:S01]  /*e490*/  F2FP.BF16.F32.PACK_AB R122, RZ, R122 ;  /* 0x0000007aff7a723e */ /* 0x000fe200000010ff */
[-C--:B------:R-:W-:Y:S01]  /*e4a0*/  FMUL R104, R104, R200.reuse ;  /* 0x000000c868687220 */ /* 0x080fe20000400000 */
[----:B------:R-:W-:Y:S01]  /*e4b0*/  F2FP.BF16.F32.PACK_AB R123, RZ, R123 ;  /* 0x0000007bff7b723e */ /* 0x000fe200000010ff */
[----:B------:R1:W-:Y:S01]  /*e4c0*/  @P4 STG.E.U16 desc[UR54][R12.64+0x50], R156 ;  /* 0x0000509c0c004986 */ /* 0x0003e2000c101536 */
[----:B------:R-:W-:Y:S01]  /*e4d0*/  ISETP.GT.AND P4, PT, R3, RZ, P2 ;  /* 0x000000ff0300720c */ /* 0x000fe20001784270 */
[-C--:B------:R-:W-:Y:S01]  /*e4e0*/  FMUL R105, R105, R200.reuse ;  /* 0x000000c869697220 */ /* 0x080fe20000400000 */
[----:B------:R-:W-:Y:S01]  /*e4f0*/  F2FP.BF16.F32.PACK_AB R125, RZ, R125 ;  /* 0x0000007dff7d723e */ /* 0x000fe200000010ff */
[----:B------:R1:W-:Y:S01]  /*e500*/  @P3 STG.E.U16 desc[UR54][R12.64+0x52], R157 ;  /* 0x0000529d0c003986 */ /* 0x0003e2000c101536 */
[----:B------:R-:W-:Y:S01]  /*e510*/  ISETP.GT.AND P3, PT, R4, 0x30, PT ;  /* 0x000000300400780c */ /* 0x000fe20003f64270 */
[----:B------:R-:W-:Y:S01]  /*e520*/  FMUL R106, R106, R200 ;  /* 0x000000c86a6a7220 */ /* 0x000fe20000400000 */
[----:B------:R-:W-:Y:S01]  /*e530*/  F2FP.BF16.F32.PACK_AB R124, RZ, R124 ;  /* 0x0000007cff7c723e */ /* 0x000fe200000010ff */
[----:B------:R1:W-:Y:S01]  /*e540*/  @P0 STG.E.U16 desc[UR54][R10.64+0x50], R158 ;  /* 0x0000509e0a000986 */ /* 0x0003e2000c101536 */
[----:B------:R-:W-:Y:S01]  /*e550*/  ISETP.GT.AND P0, PT, R3, RZ, P3 ;  /* 0x000000ff0300720c */ /* 0x000fe20001f04270 */
[-C--:B------:R-:W-:Y:S01]  /*e560*/  FMUL R107, R107, R200.reuse ;  /* 0x000000c86b6b7220 */ /* 0x080fe20000400000 */
[C---:B------:R-:W-:Y:S01]  /*e570*/  ISETP.GT.AND P5, PT, R3.reuse, 0x8, P3 ;  /* 0x000000080300780c */ /* 0x040fe20001fa4270 */
[----:B------:R1:W-:Y:S01]  /*e580*/  @P1 STG.E.U16 desc[UR54][R10.64+0x52], R159 ;  /* 0x0000529f0a001986 */ /* 0x0003e2000c101536 */
[----:B------:R-:W-:Y:S01]  /*e590*/  ISETP.GT.AND P1, PT, R3, 0x8, P2 ;  /* 0x000000080300780c */ /* 0x000fe20001724270 */
[----:B------:R-:W-:Y:S01]  /*e5a0*/  FMUL R109, R109, R200 ;  /* 0x000000c86d6d7220 */ /* 0x000fe20000400000 */
[----:B------:R-:W-:Y:S01]  /*e5b0*/  F2FP.BF16.F32.PACK_AB R126, RZ, R126 ;  /* 0x0000007eff7e723e */ /* 0x000fe200000010ff */
[----:B------:R1:W-:Y:S01]  /*e5c0*/  @P4 STG.E.U16 desc[UR54][R6.64+0x62], R145 ;  /* 0x0000629106004986 */ /* 0x0003e2000c101536 */
[----:B------:R-:W-:Y:S01]  /*e5d0*/  F2FP.BF16.F32.PACK_AB R127, RZ, R127 ;  /* 0x0000007fff7f723e */ /* 0x000fe200000010ff */
[----:B------:R-:W-:Y:S01]  /*e5e0*/  FMUL R108, R108, R200 ;  /* 0x000000c86c6c7220 */ /* 0x000fe20000400000 */
[----:B------:R-:W-:Y:S01]  /*e5f0*/  F2FP.BF16.F32.PACK_AB R112, RZ, R112 ;  /* 0x00000070ff70723e */ /* 0x000fe200000010ff */
[-C--:B------:R-:W-:Y:S01]  /*e600*/  FMUL R110, R110, R200.reuse ;  /* 0x000000c86e6e7220 */ /* 0x080fe20000400000 */
        /* <DEDUP_REMOVED lines=12> */
[----:B------:R-:W-:Y:S01]  /*e6d0*/  ISETP.GT.AND P4, PT, R3, RZ, P1 ;  /* 0x000000ff0300720c */ /* 0x000fe20000f84270 */
        /* <DEDUP_REMOVED lines=54> */
[----:B------:R-:W-:Y:S01]  /*ea40*/  FMUL R85, R85, R200 ;  /* 0x000000c855557220 */ /* 0x000fe20000400000 */
        /* <DEDUP_REMOVED lines=19> */
[-C--:B------:R-:W-:Y:S01]  /*eb80*/  FMUL R74, R74, R200.reuse ;  /* 0x000000c84a4a7220 */ /* 0x080fe20000400000 */
        /* <DEDUP_REMOVED lines=9> */
[-C--:B------:R-:W-:Y:S01]  /*ec20*/  FMUL R76, R76, R200.reuse ;  /* 0x000000c84c4c7220 */ /* 0x080fe20000400000 */
[----:B------:R-:W-:Y:S01]  /*ec30*/  F2FP.BF16.F32.PACK_AB R93, RZ, R93 ;  /* 0x0000005dff5d723e */ /* 0x000fe200000010ff */
[----:B------:R1:W-:Y:S01]  /*ec40*/  @P5 STG.E.U16 desc[UR54][R8.64+0x80], R130 ;  /* 0x0000808208005986 */ /* 0x0003e2000c101536 */
[C---:B------:R-:W-:Y:S01]  /*ec50*/  ISETP.GT.AND P5, PT, R3.reuse, RZ, P0 ;  /* 0x000000ff0300720c */ /* 0x040fe200007a4270 */
[-C--:B------:R-:W-:Y:S01]  /*ec60*/  FMUL R78, R78, R200.reuse ;  /* 0x000000c84e4e7220 */ /* 0x080fe20000400000 */
[----:B------:R-:W-:Y:S01]  /*ec70*/  ISETP.GT.AND P4, PT, R3, RZ, P1 ;  /* 0x000000ff0300720c */ /* 0x000fe20000f84270 */
[----:B------:R-:W-:Y:S01]  /*ec80*/  FMUL R79, R79, R200 ;  /* 0x000000c84f4f7220 */ /* 0x000fe20000400000 */
[----:B------:R-:W-:Y:S01]  /*ec90*/  F2FP.BF16.F32.PACK_AB R92, RZ, R92 ;  /* 0x0000005cff5c723e */ /* 0x000fe200000010ff */
        /* <DEDUP_REMOVED lines=8> */
[----:B------:R1:W-:Y:S01]  /*ed20*/  @P5 STG.E.U16 desc[UR54][R6.64+0x90], R132 ;  /* 0x0000908406005986 */ /* 0x0003e2000c101536 */
[C---:B------:R-:W-:Y:S01]  /*ed30*/  ISETP.GT.AND P5, PT, R3.reuse, 0x8, P0 ;  /* 0x000000080300780c */ /* 0x040fe200007a4270 */
[-C--:B------:R-:W-:Y:S01]  /*ed40*/  FMUL R68, R68, R200.reuse ;  /* 0x000000c844447220 */ /* 0x080fe20000400000 */
[----:B------:R-:W-:Y:S01]  /*ed50*/  F2FP.BF16.F32.PACK_AB R83, RZ, R83 ;  /* 0x00000053ff53723e */ /* 0x000fe200000010ff */
[----:B------:R1:W-:Y:S01]  /*ed60*/  @P4 STG.E.U16 desc[UR54][R6.64+0x92], R133 ;  /* 0x0000928506004986 */ /* 0x0003e2000c101536 */
[----:B------:R-:W-:Y:S01]  /*ed70*/  ISETP.GT.AND P4, PT, R3, 0x8, P1 ;  /* 0x000000080300780c */ /* 0x000fe20000f84270 */
        /* <DEDUP_REMOVED lines=36> */
[-C--:B------:R-:W-:Y:S01]  /*efc0*/  FMUL R49, R49, R200.reuse ;  /* 0x000000c831317220 */ /* 0x080fe20000400000 */
[----:B------:R-:W-:Y:S01]  /*efd0*/  F2FP.BF16.F32.PACK_AB R77, RZ, R77 ;  /* 0x0000004dff4d723e */ /* 0x000fe200000010ff */
[----:B------:R-:W-:Y:S01]  /*efe0*/  FMUL R51, R51, R200 ;  /* 0x000000c833337220 */ /* 0x000fe20000400000 */
[----:B------:R-:W-:Y:S01]  /*eff0*/  F2FP.BF16.F32.PACK_AB R76, RZ, R76 ;  /* 0x0000004cff4c723e */ /* 0x000fe200000010ff */
[----:B------:R1:W-:Y:S01]  /*f000*/  @P4 STG.E.U16 desc[UR54][R12.64+0x90], R124 ;  /* 0x0000907c0c004986 */ /* 0x0003e2000c101536 */
[C---:B------:R-:W-:Y:S01]  /*f010*/  ISETP.GT.AND P4, PT, R3.reuse, RZ, P2 ;  /* 0x000000ff0300720c */ /* 0x040fe20001784270 */
[----:B------:R-:W-:Y:S01]  /*f020*/  FMUL R50, R50, R200 ;  /* 0x000000c832327220 */ /* 0x000fe20000400000 */
[----:B------:R-:W-:Y:S01]  /*f030*/  F2FP.BF16.F32.PACK_AB R78, RZ, R78 ;  /* 0x0000004eff4e723e */ /* 0x000fe200000010ff */
[----:B------:R1:W-:Y:S01]  /*f040*/  @P3 STG.E.U16 desc[UR54][R12.64+0x92], R125 ;  /* 0x0000927d0c003986 */ /* 0x0003e2000c101536 */
[----:B------:R-:W-:Y:S01]  /*f050*/  ISETP.GT.AND P3, PT, R4, 0x50, PT ;  /* 0x000000500400780c */ /* 0x000fe20003f64270 */
[-C--:B------:R-:W-:Y:S01]  /*f060*/  FMUL R52, R52, R200.reuse ;  /* 0x000000c834347220 */ /* 0x080fe20000400000 */
        /* <DEDUP_REMOVED lines=54> */
[C---:B------:R-:W-:Y:S01]  /*f3d0*/  ISETP.GT.AND P3, PT, R3.reuse, 0x88, P3 ;  /* 0x000000880300780c */ /* 0x040fe20001f64270 */
[----:B------:R1:W-:Y:S01]  /*f3e0*/  @P4 STG.E.U16 desc[UR54][R8.64+0xb2], R119 ;  /* 0x0000b27708004986 */ /* 0x0003e2000c101536 */
[----:B------:R-:W-:Y:S01]  /*f3f0*/  ISETP.GT.AND P4, PT, R3, 0x80, P2 ;  /* 0x000000800300780c */ /* 0x000fe20001784270 */
        /* <DEDUP_REMOVED lines=27> */
[----:B------:R-:W-:-:S02]  /*f5b0*/  ISETP.GT.AND P4, PT, R3, RZ, P2 ;  /* 0x000000ff0300720c */ /* 0x000fc40001784270 */
[----:B------:R-:W-:Y:S01]  /*f5c0*/  F2FP.BF16.F32.PACK_AB R55, RZ, R55 ;  /* 0x00000037ff37723e */ /* 0x000fe200000010ff */
[----:B------:R1:W-:Y:S01]  /*f5d0*/  @P3 STG.E.U16 desc[UR54][R12.64+0xb2], R109 ;  /* 0x0000b26d0c003986 */ /* 0x0003e2000c101536 */
[----:B------:R-:W-:Y:S02]  /*f5e0*/  ISETP.GT.AND P3, PT, R4, 0x60, PT ;  /* 0x000000600400780c */ /* 0x000fe40003f64270 */
[----:B------:R-:W-:Y:S01]  /*f5f0*/  F2FP.BF16.F32.PACK_AB R40, RZ, R40 ;  /* 0x00000028ff28723e */ /* 0x000fe200000010ff */
[----:B------:R1:W-:Y:S01]  /*f600*/  @P0 STG.E.U16 desc[UR54][R10.64+0xb0], R110 ;  /* 0x0000b06e0a000986 */ /* 0x0003e2000c101536 */
[C---:B------:R-:W-:Y:S02]  /*f610*/  ISETP.GT.AND P0, PT, R3.reuse, RZ, P3 ;  /* 0x000000ff0300720c */ /* 0x040fe40001f04270 */
[C---:B------:R-:W-:Y:S01]  /*f620*/  ISETP.GT.AND P5, PT, R3.reuse, 0x8, P3 ;  /* 0x000000080300780c */ /* 0x040fe20001fa4270 */
[----:B------:R1:W-:Y:S01]  /*f630*/  @P1 STG.E.U16 desc[UR54][R10.64+0xb2], R111 ;  /* 0x0000b26f0a001986 */ /* 0x0003e2000c101536 */
[----:B------:R-:W-:-:S02]  /*f640*/  ISETP.GT.AND P1, PT, R3, 0x8, P2 ;  /* 0x000000080300780c */ /* 0x000fc40001724270 */
[----:B------:R-:W-:Y:S01]  /*f650*/  F2FP.BF16.F32.PACK_AB R41, RZ, R41 ;  /* 0x00000029ff29723e */ /* 0x000fe200000010ff */
[----:B------:R1:W-:Y:S01]  /*f660*/  @P4 STG.E.U16 desc[UR54][R6.64+0xc2], R97 ;  /* 0x0000c26106004986 */ /* 0x0003e2000c101536 */
[----:B------:R-:W-:Y:S02]  /*f670*/  F2FP.BF16.F32.PACK_AB R42, RZ, R42 ;  /* 0x0000002aff2a723e */ /* 0x000fe400000010ff */
[----:B------:R-:W-:Y:S02]  /*f680*/  F2FP.BF16.F32.PACK_AB R43, RZ, R43 ;  /* 0x0000002bff2b723e */ /* 0x000fe400000010ff */
[----:B------:R-:W-:Y:S01]  /*f690*/  F2FP.BF16.F32.PACK_AB R45, RZ, R45 ;  /* 0x0000002dff2d723e */ /* 0x000fe200000010ff */
[----:B------:R1:W-:Y:S01]  /*f6a0*/  @P0 STG.E.U16 desc[UR54][R6.64+0xc0], R96 ;  /* 0x0000c06006000986 */ /* 0x0003e2000c101536 */
[C---:B------:R-:W-:Y:S02]  /*f6b0*/  ISETP.GT.AND P0, PT, R4.reuse, 0x68, PT ;  /* 0x000000680400780c */ /* 0x040fe40003f04270 */
[----:B------:R-:W-:Y:S01]  /*f6c0*/  F2FP.BF16.F32.PACK_AB R44, RZ, R44 ;  /* 0x0000002cff2c723e */ /* 0x000fe200000010ff */
[----:B------:R1:W-:Y:S01]  /*f6d0*/  @P1 STG.E.U16 desc[UR54][R8.64+0xc2], R99 ;  /* 0x0000c26308001986 */ /* 0x0003e2000c101536 */
[----:B------:R-:W-:-:S02]  /*f6e0*/  ISETP.GT.AND P1, PT, R4, 0x69, PT ;  /* 0x000000690400780c */ /* 0x000fc40003f24270 */
[----:B------:R-:W-:Y:S01]  /*f6f0*/  F2FP.BF16.F32.PACK_AB R46, RZ, R46 ;  /* 0x0000002eff2e723e */ /* 0x000fe200000010ff */
[----:B------:R1:W-:Y:S01]  /*f700*/  @P5 STG.E.U16 desc[UR54][R8.64+0xc0], R98 ;  /* 0x0000c06208005986 */ /* 0x0003e2000c101536 */
[C---:B------:R-:W-:Y:S02]  /*f710*/  ISETP.GT.AND P5, PT, R3.reuse, RZ, P0 ;  /* 0x000000ff0300720c */ /* 0x040fe400007a4270 */
[----:B------:R-:W-:Y:S02]  /*f720*/  ISETP.GT.AND P4, PT, R3, RZ, P1 ;  /* 0x000000ff0300720c */ /* 0x000fe40000f84270 */
[----:B------:R-:W-:Y:S02]  /*f730*/  F2FP.BF16.F32.PACK_AB R47, RZ, R47 ;  /* 0x0000002fff2f723e */ /* 0x000fe400000010ff */
[----:B------:R-:W-:Y:S02]  /*f740*/  F2FP.BF16.F32.PACK_AB R32, RZ, R32 ;  /* 0x00000020ff20723e */ /* 0x000fe400000010ff */
[----:B------:R-:W-:-:S02]  /*f750*/  F2FP.BF16.F32.PACK_AB R33, RZ, R33 ;  /* 0x00000021ff21723e */ /* 0x000fc400000010ff */
[----:B------:R-:W-:Y:S02]  /*f760*/  F2FP.BF16.F32.PACK_AB R34, RZ, R34 ;  /* 0x00000022ff22723e */ /* 0x000fe400000010ff */
[----:B------:R-:W-:Y:S01]  /*f770*/  F2FP.BF16.F32.PACK_AB R35, RZ, R35 ;  /* 0x00000023ff23723e */ /* 0x000fe200000010ff */
[----:B------:R1:W-:Y:S01]  /*f780*/  @P5 STG.E.U16 desc[UR54][R6.64+0xd0], R100 ;  /* 0x0000d06406005986 */ /* 0x0003e2000c101536 */
[C---:B------:R-:W-:Y:S02]  /*f790*/  ISETP.GT.AND P5, PT, R3.reuse, 0x8, P0 ;  /* 0x000000080300780c */ /* 0x040fe400007a4270 */
[----:B------:R-:W-:Y:S01]  /*f7a0*/  F2FP.BF16.F32.PACK_AB R36, RZ, R36 ;  /* 0x00000024ff24723e */ /* 0x000fe200000010ff */
[----:B------:R1:W-:Y:S01]  /*f7b0*/  @P4 STG.E.U16 desc[UR54][R6.64+0xd2], R101 ;  /* 0x0000d26506004986 */ /* 0x0003e2000c101536 */
[----:B------:R-:W-:Y:S02]  /*f7c0*/  ISETP.GT.AND P4, PT, R3, 0x8, P1 ;  /* 0x000000080300780c */ /* 0x000fe40000f84270 */
[----:B------:R-:W-:-:S02]  /*f7d0*/  F2FP.BF16.F32.PACK_AB R37, RZ, R37 ;  /* 0x00000025ff25723e */ /* 0x000fc400000010ff */
[----:B------:R-:W-:Y:S02]  /*f7e0*/  F2FP.BF16.F32.PACK_AB R38, RZ, R38 ;  /* 0x00000026ff26723e */ /* 0x000fe400000010ff */
[----:B------:R-:W-:Y:S02]  /*f7f0*/  F2FP.BF16.F32.PACK_AB R39, RZ, R39 ;  /* 0x00000027ff27723e */ /* 0x000fe400000010ff */
[----:B------:R-:W-:Y:S01]  /*f800*/  F2FP.BF16.F32.PACK_AB R24, RZ, R24 ;  /* 0x00000018ff18723e */ /* 0x000fe200000010ff */
[----:B------:R1:W-:Y:S01]  /*f810*/  @P5 STG.E.U16 desc[UR54][R8.64+0xd0], R102 ;  /* 0x0000d06608005986 */ /* 0x0003e2000c101536 */
[C---:B------:R-:W-:Y:S02]  /*f820*/  ISETP.GT.AND P5, PT, R3.reuse, 0x80, P3 ;  /* 0x000000800300780c */ /* 0x040fe40001fa4270 */
[C---:B------:R-:W-:Y:S01]  /*f830*/  ISETP.GT.AND P3, PT, R3.reuse, 0x88, P3 ;  /* 0x000000880300780c */ /* 0x040fe20001f64270 */
[----:B------:R1:W-:Y:S01]  /*f840*/  @P4 STG.E.U16 desc[UR54][R8.64+0xd2], R103 ;  /* 0x0000d26708004986 */ /* 0x0003e2000c101536 */
[----:B------:R-:W-:-:S02]  /*f850*/  ISETP.GT.AND P4, PT, R3, 0x80, P2 ;  /* 0x000000800300780c */ /* 0x000fc40001784270 */
[C---:B------:R-:W-:Y:S02]  /*f860*/  ISETP.GT.AND P2, PT, R3.reuse, 0x88, P2 ;  /* 0x000000880300780c */ /* 0x040fe40001744270 */
[----:B------:R-:W-:Y:S02]  /*f870*/  F2FP.BF16.F32.PACK_AB R25, RZ, R25 ;  /* 0x00000019ff19723e */ /* 0x000fe400000010ff */
[----:B------:R-:W-:Y:S02]  /*f880*/  F2FP.BF16.F32.PACK_AB R26, RZ, R26 ;  /* 0x0000001aff1a723e */ /* 0x000fe400000010ff */
[----:B------:R-:W-:Y:S01]  /*f890*/  F2FP.BF16.F32.PACK_AB R27, RZ, R27 ;  /* 0x0000001bff1b723e */ /* 0x000fe200000010ff */
[----:B------:R1:W-:Y:S01]  /*f8a0*/  @P5 STG.E.U16 desc[UR54][R12.64+0xc0], R88 ;  /* 0x0000c0580c005986 */ /* 0x0003e2000c101536 */
[----:B------:R-:W-:Y:S02]  /*f8b0*/  F2FP.BF16.F32.PACK_AB R28, RZ, R28 ;  /* 0x0000001cff1c723e */ /* 0x000fe400000010ff */
[----:B------:R-:W-:Y:S01]  /*f8c0*/  F2FP.BF16.F32.PACK_AB R29, RZ, R29 ;  /* 0x0000001dff1d723e */ /* 0x000fe200000010ff */
[----:B------:R1:W-:Y:S01]  /*f8d0*/  @P4 STG.E.U16 desc[UR54][R12.64+0xc2], R89 ;  /* 0x0000c2590c004986 */ /* 0x0003e2000c101536 */
[----:B------:R-:W-:-:S02]  /*f8e0*/  ISETP.GT.AND P4, PT, R3, 0x80, P0 ;  /* 0x000000800300780c */ /* 0x000fc40000784270 */
[C---:B------:R-:W-:Y:S01]  /*f8f0*/  ISETP.GT.AND P0, PT, R3.reuse, 0x88, P0 ;  /* 0x000000880300780c */ /* 0x040fe20000704270 */
[----:B------:R1:W-:Y:S01]  /*f900*/  @P3 STG.E.U16 desc[UR54][R10.64+0xc0], R90 ;  /* 0x0000c05a0a003986 */ /* 0x0003e2000c101536 */
[C---:B------:R-:W-:Y:S02]  /*f910*/  ISETP.GT.AND P3, PT, R3.reuse, 0x80, P1 ;  /* 0x000000800300780c */ /* 0x040fe40000f64270 */
[C---:B------:R-:W-:Y:S01]  /*f920*/  ISETP.GT.AND P1, PT, R3.reuse, 0x88, P1 ;  /* 0x000000880300780c */ /* 0x040fe20000f24270 */
[----:B------:R1:W-:Y:S01]  /*f930*/  @P2 STG.E.U16 desc[UR54][R10.64+0xc2], R91 ;  /* 0x0000c25b0a002986 */ /* 0x0003e2000c101536 */
[----:B------:R-:W-:Y:S02]  /*f940*/  ISETP.GT.AND P2, PT, R4, 0x71, PT ;  /* 0x000000710400780c */ /* 0x000fe40003f44270 */
[----:B------:R-:W-:Y:S02]  /*f950*/  F2FP.BF16.F32.PACK_AB R30, RZ, R30 ;  /* 0x0000001eff1e723e */ /* 0x000fe400000010ff */
[----:B------:R-:W-:Y:S01]  /*f960*/  F2FP.BF16.F32.PACK_AB R31, RZ, R31 ;  /* 0x0000001fff1f723e */ /* 0x000fe200000010ff */
[----:B------:R1:W-:Y:S01]  /*f970*/  @P4 STG.E.U16 desc[UR54][R12.64+0xd0], R92 ;  /* 0x0000d05c0c004986 */ /* 0x0003e2000c101536 */
[----:B------:R-:W-:-:S03]  /*f980*/  ISETP.GT.AND P4, PT, R3, RZ, P2 ;  /* 0x000000ff0300720c */ /* 0x000fc60001784270 */
[----:B------:R1:W-:Y:S01]  /*f990*/  @P3 STG.E.U16 desc[UR54][R12.64+0xd2], R93 ;  /* 0x0000d25d0c003986 */ /* 0x0003e2000c101536 */
[----:B------:R-:W-:-:S03]  /*f9a0*/  ISETP.GT.AND P3, PT, R4, 0x70, PT ;  /* 0x000000700400780c */ /* 0x000fc60003f64270 */
[----:B------:R1:W-:Y:S01]  /*f9b0*/  @P0 STG.E.U16 desc[UR54][R10.64+0xd0], R94 ;  /* 0x0000d05e0a000986 */ /* 0x0003e2000c101536 */
[C---:B------:R-:W-:Y:S02]  /*f9c0*/  ISETP.GT.AND P0, PT, R3.reuse, RZ, P3 ;  /* 0x000000ff0300720c */ /* 0x040fe40001f04270 */
[C---:B------:R-:W-:Y:S01]  /*f9d0*/  ISETP.GT.AND P5, PT, R3.reuse, 0x8, P3 ;  /* 0x000000080300780c */ /* 0x040fe20001fa4270 */
[----:B------:R1:W-:Y:S01]  /*f9e0*/  @P1 STG.E.U16 desc[UR54][R10.64+0xd2], R95 ;  /* 0x0000d25f0a001986 */ /* 0x0003e2000c101536 */
[----:B------:R-:W-:-:S03]  /*f9f0*/  ISETP.GT.AND P1, PT, R3, 0x8, P2 ;  /* 0x000000080300780c */ /* 0x000fc60001724270 */
[----:B------:R1:W-:Y:S06]  /*fa00*/  @P4 STG.E.U16 desc[UR54][R6.64+0xe2], R81 ;  /* 0x0000e25106004986 */ /* 0x0003ec000c101536 */
[----:B------:R1:W-:Y:S01]  /*fa10*/  @P0 STG.E.U16 desc[UR54][R6.64+0xe0], R80 ;  /* 0x0000e05006000986 */ /* 0x0003e2000c101536 */
[----:B------:R-:W-:-:S03]  /*fa20*/  ISETP.GT.AND P0, PT, R4, 0x78, PT ;  /* 0x000000780400780c */ /* 0x000fc60003f04270 */
[----:B------:R1:W-:Y:S01]  /*fa30*/  @P1 STG.E.U16 desc[UR54][R8.64+0xe2], R83 ;  /* 0x0000e25308001986 */ /* 0x0003e2000c101536 */
[----:B------:R-:W-:-:S03]  /*fa40*/  ISETP.GT.AND P1, PT, R4, 0x79, PT ;  /* 0x000000790400780c */ /* 0x000fc60003f24270 */
[----:B------:R1:W-:Y:S01]  /*fa50*/  @P5 STG.E.U16 desc[UR54][R8.64+0xe0], R82 ;  /* 0x0000e05208005986 */ /* 0x0003e2000c101536 */
[C---:B------:R-:W-:Y:S02]  /*fa60*/  ISETP.GT.AND P5, PT, R3.reuse, RZ, P0 ;  /* 0x000000ff0300720c */ /* 0x040fe400007a4270 */
[----:B------:R-:W-:-:S11]  /*fa70*/  ISETP.GT.AND P4, PT, R3, RZ, P1 ;  /* 0x000000ff0300720c */ /* 0x000fd60000f84270 */
[----:B------:R1:W-:Y:S01]  /*fa80*/  @P5 STG.E.U16 desc[UR54][R6.64+0xf0], R84 ;  /* 0x0000f05406005986 */ /* 0x0003e2000c101536 */
[----:B------:R-:W-:-:S03]  /*fa90*/  ISETP.GT.AND P5, PT, R3, 0x8, P0 ;  /* 0x000000080300780c */ /* 0x000fc600007a4270 */
[----:B------:R1:W-:Y:S01]  /*faa0*/  @P4 STG.E.U16 desc[UR54][R6.64+0xf2], R85 ;  /* 0x0000f25506004986 */ /* 0x0003e2000c101536 */
[----:B------:R-:W-:-:S09]  /*fab0*/  ISETP.GT.AND P4, PT, R3, 0x8, P1 ;  /* 0x000000080300780c */ /* 0x000fd20000f84270 */
[----:B------:R1:W-:Y:S01]  /*fac0*/  @P5 STG.E.U16 desc[UR54][R8.64+0xf0], R86 ;  /* 0x0000f05608005986 */ /* 0x0003e2000c101536 */
[C---:B------:R-:W-:Y:S02]  /*fad0*/  ISETP.GT.AND P5, PT, R3.reuse, 0x80, P3 ;  /* 0x000000800300780c */ /* 0x040fe40001fa4270 */
[C---:B------:R-:W-:Y:S01]  /*fae0*/  ISETP.GT.AND P3, PT, R3.reuse, 0x88, P3 ;  /* 0x000000880300780c */ /* 0x040fe20001f64270 */
[----:B------:R1:W-:Y:S01]  /*faf0*/  @P4 STG.E.U16 desc[UR54][R8.64+0xf2], R87 ;  /* 0x0000f25708004986 */ /* 0x0003e2000c101536 */
[C---:B------:R-:W-:Y:S02]  /*fb00*/  ISETP.GT.AND P4, PT, R3.reuse, 0x80, P2 ;  /* 0x000000800300780c */ /* 0x040fe40001784270 */
[----:B------:R-:W-:-:S07]  /*fb10*/  ISETP.GT.AND P2, PT, R3, 0x88, P2 ;  /* 0x000000880300780c */ /* 0x000fce0001744270 */
[----:B------:R1:W-:Y:S04]  /*fb20*/  @P5 STG.E.U16 desc[UR54][R12.64+0xe0], R72 ;  /* 0x0000e0480c005986 */ /* 0x0003e8000c101536 */
[----:B------:R1:W-:Y:S01]  /*fb30*/  @P4 STG.E.U16 desc[UR54][R12.64+0xe2], R73 ;  /* 0x0000e2490c004986 */ /* 0x0003e2000c101536 */
[C---:B------:R-:W-:Y:S02]  /*fb40*/  ISETP.GT.AND P4, PT, R3.reuse, 0x80, P0 ;  /* 0x000000800300780c */ /* 0x040fe40000784270 */
[C---:B------:R-:W-:Y:S01]  /*fb50*/  ISETP.GT.AND P0, PT, R3.reuse, 0x88, P0 ;  /* 0x000000880300780c */ /* 0x040fe20000704270 */
[----:B------:R1:W-:Y:S01]  /*fb60*/  @P3 STG.E.U16 desc[UR54][R10.64+0xe0], R74 ;  /* 0x0000e04a0a003986 */ /* 0x0003e2000c101536 */
[C---:B------:R-:W-:Y:S02]  /*fb70*/  ISETP.GT.AND P3, PT, R3.reuse, 0x80, P1 ;  /* 0x000000800300780c */ /* 0x040fe40000f64270 */
[----:B------:R-:W-:Y:S01]  /*fb80*/  ISETP.GT.AND P1, PT, R3, 0x88, P1 ;  /* 0x000000880300780c */ /* 0x000fe20000f24270 */
[----:B------:R1:W-:Y:S01]  /*fb90*/  @P2 STG.E.U16 desc[UR54][R10.64+0xe2], R75 ;  /* 0x0000e24b0a002986 */ /* 0x0003e2000c101536 */
[----:B------:R-:W-:-:S05]  /*fba0*/  ISETP.GT.AND P2, PT, R4, 0x81, PT ;  /* 0x000000810400780c */ /* 0x000fca0003f44270 */
        /* <DEDUP_REMOVED lines=73> */
[----:B------:R-:W-:-:S03]  /*10040*/  ISETP.GT.AND P4, PT, R3, 0x8, P2 ;  /* 0x000000080300780c */ /* 0x000fc60001784270 */
[----:B------:R1:W-:Y:S01]  /*10050*/  @P3 STG.E.U16 desc[UR54][R12.64+0x132], R45 ;  /* 0x0001322d0c003986 */ /* 0x0003e2000c101536 */
[----:B------:R-:W-:-:S03]  /*10060*/  ISETP.GT.AND P3, PT, R4, 0xa1, PT ;  /* 0x000000a10400780c */ /* 0x000fc60003f64270 */
[----:B------:R1:W-:Y:S01]  /*10070*/  @P0 STG.E.U16 desc[UR54][R10.64+0x130], R46 ;  /* 0x0001302e0a000986 */ /* 0x0003e2000c101536 */
[C---:B------:R-:W-:Y:S02]  /*10080*/  ISETP.GT.AND P0, PT, R3.reuse, RZ, P2 ;  /* 0x000000ff0300720c */ /* 0x040fe40001704270 */
[C---:B------:R-:W-:Y:S01]  /*10090*/  ISETP.GT.AND P5, PT, R3.reuse, 0x8, P3 ;  /* 0x000000080300780c */ /* 0x040fe20001fa4270 */
[----:B------:R1:W-:Y:S01]  /*100a0*/  @P1 STG.E.U16 desc[UR54][R10.64+0x132], R47 ;  /* 0x0001322f0a001986 */ /* 0x0003e2000c101536 */
[----:B------:R-:W-:-:S09]  /*100b0*/  ISETP.GT.AND P1, PT, R3, RZ, P3 ;  /* 0x000000ff0300720c */ /* 0x000fd20001f24270 */
[----:B------:R1:W-:Y:S01]  /*100c0*/  @P0 STG.E.U16 desc[UR54][R6.64+0x140], R32 ;  /* 0x0001402006000986 */ /* 0x0003e2000c101536 */
[----:B------:R-:W-:-:S03]  /*100d0*/  ISETP.GT.AND P0, PT, R4, 0xa9, PT ;  /* 0x000000a90400780c */ /* 0x000fc60003f04270 */
[----:B------:R1:W-:Y:S01]  /*100e0*/  @P1 STG.E.U16 desc[UR54][R6.64+0x142], R33 ;  /* 0x0001422106001986 */ /* 0x0003e2000c101536 */
[----:B------:R-:W-:-:S03]  /*100f0*/  ISETP.GT.AND P1, PT, R4, 0xa8, PT ;  /* 0x000000a80400780c */ /* 0x000fc60003f24270 */
[----:B------:R1:W-:Y:S01]  /*10100*/  @P4 STG.E.U16 desc[UR54][R8.64+0x140], R34 ;  /* 0x0001402208004986 */ /* 0x0003e2000c101536 */
[----:B------:R-:W-:-:S03]  /*10110*/  ISETP.GT.AND P4, PT, R3, RZ, P0 ;  /* 0x000000ff0300720c */ /* 0x000fc60000784270 */
[----:B------:R1:W-:Y:S01]  /*10120*/  @P5 STG.E.U16 desc[UR54][R8.64+0x142], R35 ;  /* 0x0001422308005986 */ /* 0x0003e2000c101536 */
[----:B------:R-:W-:-:S09]  /*10130*/  ISETP.GT.AND P5, PT, R3, RZ, P1 ;  /* 0x000000ff0300720c */ /* 0x000fd20000fa4270 */
        /* <DEDUP_REMOVED lines=10> */
[----:B------:R1:W-:Y:S01]  /*101e0*/  @P4 STG.E.U16 desc[UR54][R12.64+0x140], R24 ;  /* 0x000140180c004986 */ /* 0x0003e2000c101536 */
[C---:B------:R-:W-:Y:S02]  /*101f0*/  ISETP.GT.AND P4, PT, R3.reuse, 0x80, P0 ;  /* 0x000000800300780c */ /* 0x040fe40000784270 */
[C---:B------:R-:W-:Y:S01]  /*10200*/  ISETP.GT.AND P0, PT, R3.reuse, 0x88, P0 ;  /* 0x000000880300780c */ /* 0x040fe20000704270 */
[----:B------:R1:W-:Y:S01]  /*10210*/  @P5 STG.E.U16 desc[UR54][R12.64+0x142], R25 ;  /* 0x000142190c005986 */ /* 0x0003e2000c101536 */
[C---:B------:R-:W-:Y:S02]  /*10220*/  ISETP.GT.AND P5, PT, R3.reuse, 0x80, P1 ;  /* 0x000000800300780c */ /* 0x040fe40000fa4270 */
[----:B------:R-:W-:Y:S01]  /*10230*/  ISETP.GT.AND P1, PT, R3, 0x88, P1 ;  /* 0x000000880300780c */ /* 0x000fe20000f24270 */
[----:B------:R1:W-:Y:S04]  /*10240*/  @P2 STG.E.U16 desc[UR54][R10.64+0x140], R26 ;  /* 0x0001401a0a002986 */ /* 0x0003e8000c101536 */
[----:B------:R1:W-:Y:S04]  /*10250*/  @P3 STG.E.U16 desc[UR54][R10.64+0x142], R27 ;  /* 0x0001421b0a003986 */ /* 0x0003e8000c101536 */
[----:B------:R1:W-:Y:S04]  /*10260*/  @P4 STG.E.U16 desc[UR54][R12.64+0x152], R29 ;  /* 0x0001521d0c004986 */ /* 0x0003e8000c101536 */
[----:B------:R1:W-:Y:S04]  /*10270*/  @P5 STG.E.U16 desc[UR54][R12.64+0x150], R28 ;  /* 0x0001501c0c005986 */ /* 0x0003e8000c101536 */
[----:B------:R1:W-:Y:S04]  /*10280*/  @P1 STG.E.U16 desc[UR54][R10.64+0x150], R30 ;  /* 0x0001501e0a001986 */ /* 0x0003e8000c101536 */
[----:B------:R1:W-:Y:S02]  /*10290*/  @P0 STG.E.U16 desc[UR54][R10.64+0x152], R31 ;  /* 0x0001521f0a000986 */ /* 0x0003e4000c101536 */
.L_x_376:
[----:B------:R-:W-:Y:S05]  /*102a0*/  BSYNC B0 ;  /* 0x0000000000007941 */ /* 0x000fea0003800000 */
.L_x_28:
[----:B------:R-:W-:Y:S01]  /*102b0*/  ULDC UR4, c[0x0][0xc] ;  /* 0x0000030000047ab9 */ /* 0x000fe20000000800 */
[----:B------:R-:W-:Y:S01]  /*102c0*/  ULDC UR5, c[0x0][0x10] ;  /* 0x0000040000057ab9 */ /* 0x000fe20000000800 */
[----:B------:R-:W2:Y:S01]  /*102d0*/  LDC R3, c[0x0][0x14] ;  /* 0x00000500ff037b82 */ /* 0x000ea20000000800 */
[----:B------:R-:W-:Y:S01]  /*102e0*/  UIMAD.WIDE.U32 UR4, UR4, UR5, URZ ;  /* 0x00000005040472a5 */ /* 0x000fe2000f8e003f */
[----:B------:R-:W-:Y:S01]  /*102f0*/  IMAD.MOV.U32 R19, RZ, RZ, R17 ;  /* 0x000000ffff137224 */ /* 0x000fe200078e0011 */
[----:B------:R-:W-:Y:S01]  /*10300*/  PRMT R0, RZ, 0x7610, R0 ;  /* 0x00007610ff007816 */ /* 0x000fe20000000000 */
[----:B------:R-:W-:-:S03]  /*10310*/  IMAD.MOV.U32 R16, RZ, RZ, -0x1 ;  /* 0xffffffffff107424 */ /* 0x000fc600078e00ff */
[----:B--2---:R-:W-:-:S04]  /*10320*/  IMAD.WIDE.U32 R18, R3, UR4, R18 ;  /* 0x0000000403127c25 */ /* 0x004fc8000f8e0012 */
[----:B------:R-:W-:Y:S01]  /*10330*/  IMAD R3, R3, UR5, RZ ;  /* 0x0000000503037c24 */ /* 0x000fe2000f8e02ff */
[----:B------:R-:W-:Y:S02]  /*10340*/  ULDC.64 UR4, c[0x0][0x650] ;  /* 0x0001940000047ab9 */ /* 0x000fe40000000a00 */
[----:B------:R-:W-:Y:S01]  /*10350*/  ISETP.GE.U32.AND P0, PT, R18, UR4, PT ;  /* 0x0000000412007c0c */ /* 0x000fe2000bf06070 */
[----:B------:R-:W-:Y:S02]  /*10360*/  IMAD.IADD R17, R19, 0x1, R3 ;  /* 0x0000000113117824 */ /* 0x000fe400078e0203 */
[----:B------:R-:W-:-:S03]  /*10370*/  IMAD.MOV.U32 R19, RZ, RZ, -0x1 ;  /* 0xffffffffff137424 */ /* 0x000fc600078e00ff */
[----:B------:R-:W-:-:S13]  /*10380*/  ISETP.GE.U32.AND.EX P0, PT, R17, UR5, PT, P0 ;  /* 0x0000000511007c0c */ /* 0x000fda000bf06100 */
[----:B------:R-:W-:Y:S05]  /*10390*/  @P0 BRA `(.L_x_377) ;  /* 0x0000000400700947 */ /* 0x000fea0003800000 */
[----:B01---5:R-:W0:Y:S01]  /*103a0*/  S2R R12, SR_CTAID.X ;  /* 0x00000000000c7919 */ /* 0x023e220000002500 */
[----:B------:R-:W1:Y:S01]  /*103b0*/  LDC.64 R10, c[0x0][0x628] ;  /* 0x00018a00ff0a7b82 */ /* 0x000e620000000a00 */
[----:B------:R-:W-:Y:S01]  /*103c0*/  ULDC UR4, c[0x0][0x150] ;  /* 0x0000540000047ab9 */ /* 0x000fe20000000800 */
[----:B------:R-:W-:Y:S01]  /*103d0*/  IMAD.MOV.U32 R8, RZ, RZ, R18 ;  /* 0x000000ffff087224 */ /* 0x000fe200078e0012 */
[----:B---34-:R-:W2:Y:S01]  /*103e0*/  S2R R20, SR_CTAID.Y ;  /* 0x0000000000147919 */ /* 0x018ea20000002600 */
[----:B------:R-:W-:-:S04]  /*103f0*/  IMAD.MOV.U32 R9, RZ, RZ, R17 ;  /* 0x000000ffff097224 */ /* 0x000fc800078e0011 */
[----:B------:R-:W3:Y:S08]  /*10400*/  LDC R19, c[0x0][0x144] ;  /* 0x00005100ff137b82 */ /* 0x000ef00000000800 */
[----:B------:R-:W4:Y:S08]  /*10410*/  LDC R0, c[0x0][0x630] ;  /* 0x00018c00ff007b82 */ /* 0x000f300000000800 */
[----:B------:R-:W2:Y:S01]  /*10420*/  LDC.64 R14, c[0x0][0x620] ;  /* 0x00018800ff0e7b82 */ /* 0x000ea20000000a00 */
[----:B-1----:R-:W-:-:S04]  /*10430*/  ISETP.NE.U32.AND P0, PT, R10, RZ, PT ;  /* 0x000000ff0a00720c */ /* 0x002fc80003f05070 */
[----:B------:R-:W-:Y:S02]  /*10440*/  ISETP.NE.AND.EX P0, PT, R11, RZ, PT, P0 ;  /* 0x000000ff0b00720c */ /* 0x000fe40003f05300 */
[----:B0-----:R-:W-:-:S05]  /*10450*/  I2FP.F32.U32 R3, R12 ;  /* 0x0000000c00037245 */ /* 0x001fca0000201000 */
[----:B------:R-:W-:-:S04]  /*10460*/  FMUL R3, R3, UR4 ;  /* 0x0000000403037c20 */ /* 0x000fc80008400000 */
[----:B------:R0:W1:Y:S02]  /*10470*/  F2I.U32.TRUNC.NTZ R16, R3 ;  /* 0x0000000300107305 */ /* 0x000064000020f000 */
[----:B---34-:R-:W-:Y:S05]  /*10480*/  @!P0 BRA `(.L_x_378) ;  /* 0x0000000000288947 */ /* 0x018fea0003800000 */
[----:B0-----:R-:W0:Y:S02]  /*10490*/  LDC R3, c[0x0][0x634] ;  /* 0x00018d00ff037b82 */ /* 0x001e240000000800 */
        /* <DEDUP_REMOVED lines=9> */
.L_x_378:
[----:B------:R-:W3:Y:S01]  /*10530*/  LDC.64 R26, c[0x0][0x640] ;  /* 0x00019000ff1a7b82 */ /* 0x000ee20000000a00 */
[-CC-:B------:R-:W-:Y:S01]  /*10540*/  SHF.R.U64 R13, R8, R0.reuse, R9.reuse ;  /* 0x00000000080d7219 */ /* 0x180fe20000001209 */
[----:B-1----:R-:W-:Y:S01]  /*10550*/  IMAD.MOV R7, RZ, RZ, -R16 ;  /* 0x000000ffff077224 */ /* 0x002fe200078e0a10 */
[----:B------:R-:W-:Y:S01]  /*10560*/  SHF.R.U32.HI R0, RZ, R0, R9 ;  /* 0x00000000ff007219 */ /* 0x000fe20000011609 */
[----:B------:R-:W-:Y:S01]  /*10570*/  IMAD.MOV.U32 R16, RZ, RZ, R18 ;  /* 0x000000ffff107224 */ /* 0x000fe200078e0012 */
[----:B0-----:R-:W-:Y:S01]  /*10580*/  IADD3 R3, P0, RZ, -R13, RZ ;  /* 0x8000000dff037210 */ /* 0x001fe20007f1e0ff */
[----:B------:R-:W-:Y:S01]  /*10590*/  IMAD R21, R19, R7, R12 ;  /* 0x0000000713157224 */ /* 0x000fe200078e020c */
[----:B------:R-:W-:Y:S01]  /*105a0*/  ULDC UR4, c[0x0][0x154] ;  /* 0x0000550000047ab9 */ /* 0x000fe20000000800 */
[----:B------:R-:W0:Y:S01]  /*105b0*/  LDC R6, c[0x0][0x618] ;  /* 0x00018600ff067b82 */ /* 0x000e220000000800 */
[----:B------:R-:W-:Y:S02]  /*105c0*/  IMAD.MOV.U32 R7, RZ, RZ, 0x1 ;  /* 0x00000001ff077424 */ /* 0x000fe400078e00ff */
[----:B------:R-:W-:-:S04]  /*105d0*/  IMAD.X R5, RZ, RZ, ~R0, P0 ;  /* 0x000000ffff057224 */ /* 0x000fc800000e0e00 */
[-C--:B--2---:R-:W-:Y:S01]  /*105e0*/  IMAD R0, R5, R14.reuse, RZ ;  /* 0x0000000e05007224 */ /* 0x084fe200078e02ff */
[----:B------:R-:W1:Y:S01]  /*105f0*/  LDC R8, c[0x0][0x608] ;  /* 0x00018200ff087b82 */ /* 0x000e620000000800 */
[----:B------:R-:W-:-:S04]  /*10600*/  IMAD.WIDE.U32 R4, R3, R14, R16 ;  /* 0x0000000e03047225 */ /* 0x000fc800078e0010 */
[----:B------:R-:W-:Y:S01]  /*10610*/  IMAD R3, R3, R15, R0 ;  /* 0x0000000f03037224 */ /* 0x000fe200078e0200 */
[----:B------:R-:W-:Y:S02]  /*10620*/  I2FP.F32.U32 R0, R20 ;  /* 0x0000001400007245 */ /* 0x000fe40000201000 */
[----:B------:R-:W2:Y:S01]  /*10630*/  LDC R22, c[0x0][0x658] ;  /* 0x00019600ff167b82 */ /* 0x000ea20000000800 */
[----:B------:R-:W-:Y:S01]  /*10640*/  IMAD.IADD R3, R5, 0x1, R3 ;  /* 0x0000000105037824 */ /* 0x000fe200078e0203 */
[----:B---3--:R-:W-:Y:S01]  /*10650*/  ISETP.NE.U32.AND P0, PT, R26, RZ, PT ;  /* 0x000000ff1a00720c */ /* 0x008fe20003f05070 */
[----:B------:R-:W-:Y:S01]  /*10660*/  FMUL R0, R0, UR4 ;  /* 0x0000000400007c20 */ /* 0x000fe20008400000 */
[----:B------:R-:W-:Y:S02]  /*10670*/  IMAD.MOV.U32 R5, RZ, RZ, -0x1 ;  /* 0xffffffffff057424 */ /* 0x000fe400078e00ff */
[----:B------:R-:W-:Y:S01]  /*10680*/  ISETP.NE.AND.EX P0, PT, R27, RZ, PT, P0 ;  /* 0x000000ff1b00720c */ /* 0x000fe20003f05300 */
[----:B------:R3:W4:Y:S01]  /*10690*/  F2I.U32.TRUNC.NTZ R15, R0 ;  /* 0x00000000000f7305 */ /* 0x000722000020f000 */
[----:B------:R-:W3:Y:S01]  /*106a0*/  LDC R19, c[0x0][0x148] ;  /* 0x00005200ff137b82 */ /* 0x000ee20000000800 */
[----:B0-----:R-:W-:-:S02]  /*106b0*/  SHF.R.U64 R12, R4, R6, R3 ;  /* 0x00000006040c7219 */ /* 0x001fc40000001203 */
[----:B------:R-:W-:-:S05]  /*106c0*/  SHF.R.U32.HI R3, RZ, R6, R3 ;  /* 0x00000006ff037219 */ /* 0x000fca0000011603 */
[----:B------:R-:W0:Y:S01]  /*106d0*/  LDC R16, c[0x0][0x600] ;  /* 0x00018000ff107b82 */ /* 0x000e220000000800 */
[-CC-:B-1----:R-:W-:Y:S02]  /*106e0*/  SHF.R.U64 R10, R12, R8.reuse, R3.reuse ;  /* 0x000000080c0a7219 */ /* 0x182fe40000001203 */
[----:B------:R-:W-:-:S05]  /*106f0*/  SHF.R.U32.HI R3, RZ, R8, R3 ;  /* 0x00000008ff037219 */ /* 0x000fca0000011603 */
[----:B------:R-:W1:Y:S01]  /*10700*/  LDC R24, c[0x0][0x648] ;  /* 0x00019200ff187b82 */ /* 0x000e620000000800 */
[-C--:B--2---:R-:W-:Y:S02]  /*10710*/  SHF.L.U32 R4, R5, R22.reuse, RZ ;  /* 0x0000001605047219 */ /* 0x084fe400000006ff */
[-CC-:B------:R-:W-:Y:S02]  /*10720*/  SHF.R.U64 R14, R10, R22.reuse, R3.reuse ;  /* 0x000000160a0e7219 */ /* 0x180fe40000001203 */
[----:B------:R-:W-:Y:S02]  /*10730*/  SHF.R.U32.HI R5, RZ, R22, R3 ;  /* 0x00000016ff057219 */ /* 0x000fe40000011603 */
[----:B------:R-:W-:Y:S01]  /*10740*/  LOP3.LUT R25, RZ, R4, RZ, 0x33, !PT ;  /* 0x00000004ff197212 */ /* 0x000fe200078e33ff */
[----:B------:R-:W2:Y:S01]  /*10750*/  LDC R28, c[0x0][0x638] ;  /* 0x00018e00ff1c7b82 */ /* 0x000ea20000000800 */
[----:B------:R-:W-:Y:S01]  /*10760*/  SHF.L.U32 R22, R7, R22, RZ ;  /* 0x0000001607167219 */ /* 0x000fe200000006ff */
[----:B------:R-:W-:-:S06]  /*10770*/  IMAD.MOV.U32 R4, RZ, RZ, R14 ;  /* 0x000000ffff047224 */ /* 0x000fcc00078e000e */
[----:B------:R-:W0:Y:S01]  /*10780*/  LDC R29, c[0x0][0x610] ;  /* 0x00018400ff1d7b82 */ /* 0x000e220000000800 */
[----:B----4-:R-:W-:Y:S05]  /*10790*/  @!P0 BRA `(.L_x_379) ;  /* 0x0000000000288947 */ /* 0x010fea0003800000 */
[----:B------:R-:W4:Y:S02]  /*107a0*/  LDC R3, c[0x0][0x64c] ;  /* 0x00019300ff037b82 */ /* 0x000f240000000800 */
[----:B----4-:R-:W-:-:S05]  /*107b0*/  IADD3 R3, P0, R14, R3, RZ ;  /* 0x000000030e037210 */ /* 0x010fca0007f1e0ff */
        /* <DEDUP_REMOVED lines=8> */
.L_x_379:
[----:B------:R-:W4:Y:S01]  /*10840*/  LDC R3, c[0x0][0x65c] ;  /* 0x00019700ff037b82 */ /* 0x000f220000000800 */
[----:B-1-3--:R-:W-:Y:S01]  /*10850*/  SHF.R.U64 R0, R4, R24, R5 ;  /* 0x0000001804007219 */ /* 0x00afe20000001205 */
[----:B0-----:R-:W-:Y:S01]  /*10860*/  VIADD R7, R16, 0xffffffff ;  /* 0xffffffff10077836 */ /* 0x001fe20000000000 */
[----:B------:R-:W-:Y:S01]  /*10870*/  LOP3.LUT R5, R10, R25, RZ, 0xc0, !PT ;  /* 0x000000190a057212 */ /* 0x000fe200078ec0ff */
[----:B------:R-:W-:Y:S02]  /*10880*/  IMAD.MOV R15, RZ, RZ, -R15 ;  /* 0x000000ffff0f7224 */ /* 0x000fe400078e0a0f */
[----:B------:R-:W-:Y:S02]  /*10890*/  IMAD.MOV.U32 R4, RZ, RZ, 0x1 ;  /* 0x00000001ff047424 */ /* 0x000fe400078e00ff */
[----:B------:R-:W-:Y:S01]  /*108a0*/  IMAD R22, R22, R0, R5 ;  /* 0x0000000016167224 */ /* 0x000fe200078e0205 */
[----:B------:R-:W-:Y:S02]  /*108b0*/  LOP3.LUT R5, R12, R7, RZ, 0xc0, !PT ;  /* 0x000000070c057212 */ /* 0x000fe400078ec0ff */
[----:B----4-:R-:W-:Y:S01]  /*108c0*/  ISETP.NE.AND P0, PT, R3, 0x1, PT ;  /* 0x000000010300780c */ /* 0x010fe20003f05270 */
[----:B------:R-:W-:-:S04]  /*108d0*/  IMAD.MOV R3, RZ, RZ, -R0 ;  /* 0x000000ffff037224 */ /* 0x000fc800078e0a00 */
[----:B--2---:R-:W-:-:S04]  /*108e0*/  IMAD R0, R3, R28, R14 ;  /* 0x0000001c03007224 */ /* 0x004fc800078e020e */
[----:B------:R-:W-:Y:S01]  /*108f0*/  IMAD R3, R0, R16, R5 ;  /* 0x0000001000037224 */ /* 0x000fe200078e0205 */
[----:B------:R-:W-:Y:S01]  /*10900*/  PRMT R0, R4, 0x7610, R0 ;  /* 0x0000761004007816 */ /* 0x000fe20000000000 */
[----:B------:R-:W-:Y:S02]  /*10910*/  IMAD.MOV.U32 R16, RZ, RZ, R13 ;  /* 0x000000ffff107224 */ /* 0x000fe400078e000d */
[----:B------:R-:W-:-:S04]  /*10920*/  @P0 IMAD R21, R19, R15, R20 ;  /* 0x0000000f13150224 */ /* 0x000fc800078e0214 */
[----:B------:R-:W-:-:S05]  /*10930*/  IMAD R22, R22, R29, R21 ;  /* 0x0000001d16167224 */ /* 0x000fca00078e0215 */
[----:B------:R-:W-:Y:S02]  /*10940*/  SEL R19, R3, R22, !P0 ;  /* 0x0000001603137207 */ /* 0x000fe40004000000 */
[----:B------:R-:W-:-:S07]  /*10950*/  SEL R22, R22, R3, !P0 ;  /* 0x0000000316167207 */ /* 0x000fce0004000000 */
.L_x_377:
[----:B------:R-:W-:-:S13]  /*10960*/  LOP3.LUT P0, RZ, R0, 0xff, RZ, 0xc0, !PT ;  /* 0x000000ff00ff7812 */ /* 0x000fda000780c0ff */
[----:B------:R-:W-:Y:S05]  /*10970*/  @P0 BRA `(.L_x_380) ;  /* 0xffffff0400700947 */ /* 0x000fea000383ffff */
[----:B------:R-:W-:Y:S05]  /*10980*/  EXIT ;  /* 0x000000000000794d */ /* 0x000fea0003800000 */
.L_x_3:
[----:B0-----:R-:W-:Y:S01]  /*10990*/  ULDC.64 UR4, c[0x0][0x650] ;  /* 0x0001940000047ab9 */ /* 0x001fe20000000a00 */
        /* <DEDUP_REMOVED lines=25> */
.L_x_382:
[--C-:B------:R-:W-:Y:S01]  /*10b30*/  SHF.R.U64 R12, R10, R14, R11.reuse ;  /* 0x0000000e0a0c7219 */ /* 0x100fe2000000120b */
[----:B------:R-:W0:Y:S01]  /*10b40*/  LDC R22, c[0x0][0x618] ;  /* 0x00018600ff167b82 */ /* 0x000e220000000800 */
[----:B------:R-:W-:Y:S01]  /*10b50*/  I2FP.F32.U32 R6, R4 ;  /* 0x0000000400067245 */ /* 0x000fe20000201000 */
[----:B------:R-:W-:Y:S01]  /*10b60*/  ULDC UR4, c[0x0][0x150] ;  /* 0x0000540000047ab9 */ /* 0x000fe20000000800 */
[----:B------:R-:W-:Y:S01]  /*10b70*/  SHF.R.U32.HI R5, RZ, R14, R11 ;  /* 0x0000000eff057219 */ /* 0x000fe2000001160b */
[----:B------:R-:W-:Y:S01]  /*10b80*/  IMAD.MOV.U32 R16, RZ, RZ, R18 ;  /* 0x000000ffff107224 */ /* 0x000fe200078e0012 */
[----:B------:R-:W-:Y:S01]  /*10b90*/  IADD3 R9, P0, RZ, -R12, RZ ;  /* 0x8000000cff097210 */ /* 0x000fe20007f1e0ff */
[----:B------:R-:W-:Y:S01]  /*10ba0*/  FMUL R11, R6, UR4 ;  /* 0x00000004060b7c20 */ /* 0x000fe20008400000 */
[----:B------:R-:W-:Y:S01]  /*10bb0*/  ULDC UR4, c[0x0][0x154] ;  /* 0x0000550000047ab9 */ /* 0x000fe20000000800 */
[----:B------:R-:W1:Y:S02]  /*10bc0*/  LDC.64 R24, c[0x0][0x640] ;  /* 0x00019000ff187b82 */ /* 0x000e640000000a00 */
[----:B------:R-:W-:-:S02]  /*10bd0*/  IMAD.X R5, RZ, RZ, ~R5, P0 ;  /* 0x000000ffff057224 */ /* 0x000fc400000e0e05 */
[----:B------:R-:W2:Y:S01]  /*10be0*/  F2I.U32.TRUNC.NTZ R11, R11 ;  /* 0x0000000b000b7305 */ /* 0x000ea2000020f000 */
[----:B------:R-:W-:-:S03]  /*10bf0*/  IMAD.WIDE.U32 R6, R9, R20, R16 ;  /* 0x0000001409067225 */ /* 0x000fc600078e0010 */
[----:B------:R-:W3:Y:S01]  /*10c00*/  LDC R13, c[0x0][0x144] ;  /* 0x00005100ff0d7b82 */ /* 0x000ee20000000800 */
[----:B------:R-:W-:-:S04]  /*10c10*/  IMAD R8, R5, R20, RZ ;  /* 0x0000001405087224 */ /* 0x000fc800078e02ff */
[----:B------:R-:W-:Y:S02]  /*10c20*/  IMAD R5, R9, R21, R8 ;  /* 0x0000001509057224 */ /* 0x000fe400078e0208 */
[----:B------:R-:W-:Y:S01]  /*10c30*/  IMAD.MOV.U32 R8, RZ, RZ, -0x1 ;  /* 0xffffffffff087424 */ /* 0x000fe200078e00ff */
[----:B------:R-:W4:Y:S01]  /*10c40*/  LDC R14, c[0x0][0x608] ;  /* 0x00018200ff0e7b82 */ /* 0x000f220000000800 */
[----:B------:R-:W-:Y:S01]  /*10c50*/  IMAD.IADD R5, R7, 0x1, R5 ;  /* 0x0000000107057824 */ /* 0x000fe200078e0205 */
[----:B------:R-:W-:-:S04]  /*10c60*/  I2FP.F32.U32 R7, R3 ;  /* 0x0000000300077245 */ /* 0x000fc80000201000 */
[-C--:B0-----:R-:W-:Y:S01]  /*10c70*/  SHF.R.U64 R10, R6, R22.reuse, R5 ;  /* 0x00000016060a7219 */ /* 0x081fe20000001205 */
[----:B--2---:R-:W-:Y:S01]  /*10c80*/  IMAD.MOV R6, RZ, RZ, -R11 ;  /* 0x000000ffff067224 */ /* 0x004fe200078e0a0b */
[----:B------:R-:W0:Y:S01]  /*10c90*/  LDC R9, c[0x0][0x658] ;  /* 0x00019600ff097b82 */ /* 0x000e220000000800 */
[----:B-1----:R-:W-:Y:S01]  /*10ca0*/  ISETP.NE.U32.AND P0, PT, R24, RZ, PT ;  /* 0x000000ff1800720c */ /* 0x002fe20003f05070 */
[----:B------:R-:W-:Y:S01]  /*10cb0*/  FMUL R7, R7, UR4 ;  /* 0x0000000407077c20 */ /* 0x000fe20008400000 */
[----:B------:R-:W-:Y:S02]  /*10cc0*/  SHF.R.U32.HI R5, RZ, R22, R5 ;  /* 0x00000016ff057219 */ /* 0x000fe40000011605 */
[----:B------:R-:W-:-:S03]  /*10cd0*/  ISETP.NE.AND.EX P0, PT, R25, RZ, PT, P0 ;  /* 0x000000ff1900720c */ /* 0x000fc60003f05300 */
[----:B------:R-:W1:Y:S01]  /*10ce0*/  LDC R16, c[0x0][0x148] ;  /* 0x00005200ff107b82 */ /* 0x000e620000000800 */
[----:B---3--:R-:W-:Y:S02]  /*10cf0*/  IMAD R21, R13, R6, R4 ;  /* 0x000000060d157224 */ /* 0x008fe400078e0204 */
[----:B------:R-:W-:-:S05]  /*10d00*/  IMAD.MOV.U32 R6, RZ, RZ, 0x1 ;  /* 0x00000001ff067424 */ /* 0x000fca00078e00ff */
[----:B------:R-:W2:Y:S01]  /*10d10*/  LDC R19, c[0x0][0x600] ;  /* 0x00018000ff137b82 */ /* 0x000ea20000000800 */
[-CC-:B----4-:R-:W-:Y:S02]  /*10d20*/  SHF.R.U64 R13, R10, R14.reuse, R5.reuse ;  /* 0x0000000e0a0d7219 */ /* 0x190fe40000001205 */
[----:B------:R-:W-:Y:S02]  /*10d30*/  SHF.R.U32.HI R4, RZ, R14, R5 ;  /* 0x0000000eff047219 */ /* 0x000fe40000011605 */
[----:B------:R3:W4:Y:S03]  /*10d40*/  F2I.U32.TRUNC.NTZ R14, R7 ;  /* 0x00000007000e7305 */ /* 0x000726000020f000 */
[----:B------:R-:W1:Y:S01]  /*10d50*/  LDC R20, c[0x0][0x648] ;  /* 0x00019200ff147b82 */ /* 0x000e620000000800 */
[-C--:B0-----:R-:W-:Y:S02]  /*10d60*/  SHF.R.U64 R15, R13, R9.reuse, R4 ;  /* 0x000000090d0f7219 */ /* 0x081fe40000001204 */
[----:B------:R-:W-:-:S02]  /*10d70*/  SHF.L.U32 R8, R8, R9, RZ ;  /* 0x0000000908087219 */ /* 0x000fc400000006ff */
[-C--:B------:R-:W-:Y:S01]  /*10d80*/  SHF.R.U32.HI R5, RZ, R9.reuse, R4 ;  /* 0x00000009ff057219 */ /* 0x080fe20000011604 */
[----:B------:R-:W-:Y:S01]  /*10d90*/  IMAD.MOV.U32 R4, RZ, RZ, R15 ;  /* 0x000000ffff047224 */ /* 0x000fe200078e000f */
[----:B------:R-:W-:Y:S01]  /*10da0*/  SHF.L.U32 R22, R6, R9, RZ ;  /* 0x0000000906167219 */ /* 0x000fe200000006ff */
[----:B------:R-:W0:Y:S01]  /*10db0*/  LDC R23, c[0x0][0x638] ;  /* 0x00018e00ff177b82 */ /* 0x000e220000000800 */
[----:B------:R-:W-:-:S07]  /*10dc0*/  LOP3.LUT R26, RZ, R8, RZ, 0x33, !PT ;  /* 0x00000008ff1a7212 */ /* 0x000fce00078e33ff */
        /* <DEDUP_REMOVED lines=12> */
.L_x_383:
[----:B------:R-:W3:Y:S01]  /*10e90*/  LDC R6, c[0x0][0x65c] ;  /* 0x00019700ff067b82 */ /* 0x000ee20000000800 */
[----:B-1----:R-:W-:Y:S01]  /*10ea0*/  SHF.R.U64 R5, R4, R20, R5 ;  /* 0x0000001404057219 */ /* 0x002fe20000001205 */
[----:B--2---:R-:W-:Y:S01]  /*10eb0*/  VIADD R7, R19, 0xffffffff ;  /* 0xffffffff13077836 */ /* 0x004fe20000000000 */
[----:B------:R-:W-:Y:S01]  /*10ec0*/  LOP3.LUT R4, R13, R26, RZ, 0xc0, !PT ;  /* 0x0000001a0d047212 */ /* 0x000fe200078ec0ff */
[----:B------:R-:W-:Y:S02]  /*10ed0*/  IMAD.MOV R14, RZ, RZ, -R14 ;  /* 0x000000ffff0e7224 */ /* 0x000fe400078e0a0e */
[----:B------:R-:W-:Y:S01]  /*10ee0*/  IMAD.MOV.U32 R8, RZ, RZ, R12 ;  /* 0x000000ffff087224 */ /* 0x000fe200078e000c */
[----:B------:R-:W-:Y:S01]  /*10ef0*/  LOP3.LUT R10, R10, R7, RZ, 0xc0, !PT ;  /* 0x000000070a0a7212 */ /* 0x000fe200078ec0ff */
[----:B------:R-:W-:Y:S01]  /*10f00*/  IMAD R4, R22, R5, R4 ;  /* 0x0000000516047224 */ /* 0x000fe200078e0204 */
[----:B---3--:R-:W-:Y:S01]  /*10f10*/  ISETP.NE.AND P0, PT, R6, 0x1, PT ;  /* 0x000000010600780c */ /* 0x008fe20003f05270 */
[----:B------:R-:W-:-:S12]  /*10f20*/  IMAD.MOV R6, RZ, RZ, -R5 ;  /* 0x000000ffff067224 */ /* 0x000fd800078e0a05 */
[----:B------:R-:W-:Y:S02]  /*10f30*/  @P0 IMAD R21, R16, R14, R3 ;  /* 0x0000000e10150224 */ /* 0x000fe400078e0203 */
[----:B0-----:R-:W-:Y:S02]  /*10f40*/  IMAD R3, R6, R23, R15 ;  /* 0x0000001706037224 */ /* 0x001fe400078e020f */
[----:B------:R-:W-:Y:S02]  /*10f50*/  IMAD R7, R4, R27, R21 ;  /* 0x0000001b04077224 */ /* 0x000fe400078e0215 */
[----:B------:R-:W-:Y:S02]  /*10f60*/  IMAD R4, R3, R19, R10 ;  /* 0x0000001303047224 */ /* 0x000fe400078e020a */
[----:B------:R-:W-:-:S03]  /*10f70*/  IMAD.MOV.U32 R6, RZ, RZ, 0x1 ;  /* 0x00000001ff067424 */ /* 0x000fc600078e00ff */
[----:B------:R-:W-:Y:S02]  /*10f80*/  SEL R9, R4, R7, !P0 ;  /* 0x0000000704097207 */ /* 0x000fe40004000000 */
[----:B------:R-:W-:-:S07]  /*10f90*/  SEL R7, R7, R4, !P0 ;  /* 0x0000000407077207 */ /* 0x000fce0004000000 */
.L_x_381:
[----:B------:R-:W-:-:S08]  /*10fa0*/  NOP ;  /* 0x0000000000007918 */ /* 0x000fd00000000000 */
[----:B------:R-:W0:-:S00]  /*10fb0*/  USETMAXREG.DEALLOC.CTAPOOL 0x28 ;  /* 0x00000028000079c8 */ /* 0x000e0000080e0500 */
[----:B0-----:R-:W-:-:S13]  /*10fc0*/  ISETP.NE.AND P0, PT, R0, RZ, PT ;  /* 0x000000ff0000720c */ /* 0x001fda0003f05270 */
[----:B------:R-:W-:Y:S05]  /*10fd0*/  @P0 EXIT ;  /* 0x000000000000094d */ /* 0x000fea0003800000 */
[----:B------:R-:W-:Y:S01]  /*10fe0*/  LOP3.LUT P0, RZ, R6, 0xff, RZ, 0xc0, !PT ;  /* 0x000000ff06ff7812 */ /* 0x000fe2000780c0ff */
[----:B------:R-:W-:Y:S02]  /*10ff0*/  IMAD.MOV.U32 R3, RZ, RZ, 0x1 ;  /* 0x00000001ff037424 */ /* 0x000fe400078e00ff */
[----:B------:R-:W-:-:S10]  /*11000*/  IMAD.MOV.U32 R0, RZ, RZ, RZ ;  /* 0x000000ffff007224 */ /* 0x000fd400078e00ff */
[----:B------:R-:W-:Y:S05]  /*11010*/  @!P0 BRA `(.L_x_384) ;  /* 0x0000000c00448947 */ /* 0x000fea0003800000 */
[----:B------:R-:W0:Y:S01]  /*11020*/  LDC R0, c[0x0][0x28c] ;  /* 0x0000a300ff007b82 */ /* 0x000e220000000800 */
[----:B------:R-:W1:Y:S01]  /*11030*/  S2R R4, SR_TID.X ;  /* 0x0000000000047919 */ /* 0x000e620000002100 */
[----:B------:R-:W-:Y:S01]  /*11040*/  ULDC UR5, c[0x0][0x600] ;  /* 0x0001800000057ab9 */ /* 0x000fe20000000800 */
[----:B------:R-:W-:Y:S01]  /*11050*/  ULDC UR4, c[0x0][0xc] ;  /* 0x0000030000047ab9 */ /* 0x000fe20000000800 */
[----:B------:R-:W-:Y:S01]  /*11060*/  UIADD3 UR16, UR5, -0x1, URZ ;  /* 0xffffffff05107890 */ /* 0x000fe2000fffe03f */
[----:B------:R-:W-:Y:S01]  /*11070*/  BSSY B0, `(.L_x_384) ;  /* 0x00000cb000007945 */ /* 0x000fe20003800000 */
[----:B------:R-:W-:Y:S01]  /*11080*/  ULDC UR6, c[0x0][0x658] ;  /* 0x0001960000067ab9 */ /* 0x000fe20000000800 */
[----:B------:R-:W-:Y:S01]  /*11090*/  ULDC UR5, c[0x0][0x10] ;  /* 0x0000040000057ab9 */ /* 0x000fe20000000800 */
[----:B------:R-:W-:Y:S01]  /*110a0*/  UMOV UR7, 0xffffffff ;  /* 0xffffffff00077882 */ /* 0x000fe20000000000 */
[----:B------:R-:W-:Y:S01]  /*110b0*/  UMOV UR8, 0x1 ;  /* 0x0000000100087882 */ /* 0x000fe20000000000 */
[----:B------:R-:W-:Y:S01]  /*110c0*/  UIMAD.WIDE.U32 UR4, UR4, UR5, URZ ;  /* 0x00000005040472a5 */ /* 0x000fe2000f8e003f */
[----:B------:R-:W-:Y:S01]  /*110d0*/  IMAD.MOV.U32 R11, RZ, RZ, 0x1 ;  /* 0x00000001ff0b7424 */ /* 0x000fe200078e00ff */
[----:B------:R-:W-:Y:S01]  /*110e0*/  USHF.L.U32 UR7, UR7, UR6, URZ ;  /* 0x0000000607077299 */ /* 0x000fe2000800063f */
[----:B------:R-:W-:Y:S01]  /*110f0*/  LOP3.LUT R16, R2, 0x2, RZ, 0xfc, !PT ;  /* 0x0000000202107812 */ /* 0x000fe200078efcff */
[----:B------:R-:W-:-:S02]  /*11100*/  USHF.L.U32 UR18, UR8, UR6, URZ ;  /* 0x0000000608127299 */ /* 0x000fc4000800063f */
[----:B------:R-:W-:Y:S01]  /*11110*/  ULOP3.LUT UR17, URZ, UR7, URZ, 0x33, !UPT ;  /* 0x000000073f117292 */ /* 0x000fe2000f8e333f */
[----:B------:R-:W-:Y:S01]  /*11120*/  ULDC UR6, c[0x0][0x14] ;  /* 0x0000050000067ab9 */ /* 0x000fe20000000800 */
[----:B------:R-:W-:Y:S01]  /*11130*/  ULDC.64 UR22, c[0x0][0x198] ;  /* 0x0000660000167ab9 */ /* 0x000fe20000000a00 */
[----:B------:R-:W-:Y:S02]  /*11140*/  UIMAD.WIDE.U32 UR20, UR4, UR6, URZ ;  /* 0x00000006041472a5 */ /* 0x000fe4000f8e003f */
[----:B------:R-:W-:Y:S01]  /*11150*/  UIMAD UR13, UR5, UR6, URZ ;  /* 0x00000006050d72a4 */ /* 0x000fe2000f8e023f */
[----:B0-----:R-:W-:-:S03]  /*11160*/  VIADD R0, R0, 0x3f ;  /* 0x0000003f00007836 */ /* 0x001fc60000000000 */
[----:B------:R-:W-:Y:S02]  /*11170*/  UIADD3 UR13, UR21, UR13, URZ ;  /* 0x0000000d150d7290 */ /* 0x000fe4000fffe03f */
[----:B------:R-:W-:-:S04]  /*11180*/  SHF.R.S32.HI R3, RZ, 0x1f, R0 ;  /* 0x0000001fff037819 */ /* 0x000fc80000011400 */
[----:B------:R-:W-:Y:S01]  /*11190*/  LEA.HI R3, R3, R0, RZ, 0x6 ;  /* 0x0000000003037211 */ /* 0x000fe200078f30ff */
[----:B------:R-:W-:Y:S01]  /*111a0*/  IMAD.MOV.U32 R0, RZ, RZ, RZ ;  /* 0x000000ffff007224 */ /* 0x000fe200078e00ff */
[C---:B-1----:R-:W-:Y:S02]  /*111b0*/  LOP3.LUT P2, RZ, R4.reuse, 0x7f, RZ, 0xc0, !PT ;  /* 0x0000007f04ff7812 */ /* 0x042fe4000784c0ff */
[----:B------:R-:W-:Y:S01]  /*111c0*/  SHF.R.S32.HI R13, RZ, 0x6, R3 ;  /* 0x00000006ff0d7819 */ /* 0x000fe20000011403 */
[----:B------:R-:W-:Y:S01]  /*111d0*/  IMAD.MOV.U32 R3, RZ, RZ, 0x1 ;  /* 0x00000001ff037424 */ /* 0x000fe200078e00ff */
[----:B------:R-:W-:-:S03]  /*111e0*/  LOP3.LUT P0, RZ, R4, 0x1f, RZ, 0xc0, !PT ;  /* 0x0000001f04ff7812 */ /* 0x000fc6000780c0ff */
[----:B------:R-:W-:Y:S01]  /*111f0*/  VIADD R10, R13, 0x1 ;  /* 0x000000010d0a7836 */ /* 0x000fe20000000000 */
[----:B------:R-:W-:-:S13]  /*11200*/  PLOP3.LUT P0, PT, P0, P2, PT, 0x8a, 0x0 ;  /* 0x000000000000781c */ /* 0x000fda0000705172 */
.L_x_396:
[----:B------:R-:W-:-:S03]  /*11210*/  UMOV UR4, 0xffffffff ;  /* 0xffffffff00047882 */ /* 0x000fc60000000000 */
[----:B------:R-:W-:Y:S05]  /*11220*/  BRA.DIV UR4, `(.L_x_385) ;  /* 0x0000000e04ac7947 */ /* 0x000fea000b800000 */
[----:B------:R-:W-:-:S13]  /*11230*/  ELECT P6, URZ, PT ;  /* 0x00000000003f782f */ /* 0x000fda00038c0000 */
.L_x_407:
[----:B------:R-:W0:Y:S01]  /*11240*/  LDC R4, c[0x0][0x28c] ;  /* 0x0000a300ff047b82 */ /* 0x000e220000000800 */
[----:B------:R-:W-:Y:S01]  /*11250*/  BSSY B1, `(.L_x_386) ;  /* 0x0000037000017945 */ /* 0x000fe20003800000 */
[----:B0-----:R-:W-:-:S13]  /*11260*/  ISETP.LT.OR P6, PT, R4, 0x1, !P6 ;  /* 0x000000010400780c */ /* 0x001fda00077c1670 */
[----:B------:R-:W-:Y:S05]  /*11270*/  @P6 BRA `(.L_x_387) ;  /* 0x0000000000d06947 */ /* 0x000fea0003800000 */
[----:B------:R-:W-:Y:S02]  /*11280*/  IMAD R14, R9, 0xb0, RZ ;  /* 0x000000b0090e7824 */ /* 0x000fe400078e02ff */
[----:B------:R-:W-:Y:S02]  /*11290*/  IMAD.SHL.U32 R15, R7, 0x100, RZ ;  /* 0x00000100070f7824 */ /* 0x000fe400078e00ff */
[----:B------:R-:W-:Y:S02]  /*112a0*/  IMAD.MOV.U32 R20, RZ, RZ, RZ ;  /* 0x000000ffff147224 */ /* 0x000fe400078e00ff */
[----:B------:R-:W-:Y:S02]  /*112b0*/  IMAD.MOV.U32 R4, RZ, RZ, R10 ;  /* 0x000000ffff047224 */ /* 0x000fe400078e000a */
[----:B------:R-:W-:Y:S02]  /*112c0*/  IMAD.MOV.U32 R5, RZ, RZ, R3 ;  /* 0x000000ffff057224 */ /* 0x000fe400078e0003 */
[----:B------:R-:W-:-:S07]  /*112d0*/  IMAD.MOV.U32 R6, RZ, RZ, R0 ;  /* 0x000000ffff067224 */ /* 0x000fce00078e0000 */
.L_x_391:
[----:B------:R-:W0:Y:S01]  /*112e0*/  S2R R12, SR_CgaCtaId ;  /* 0x00000000000c7919 */ /* 0x000e220000008800 */
[----:B------:R-:W-:Y:S01]  /*112f0*/  MOV R7, 0x400 ;  /* 0x0000040000077802 */ /* 0x000fe20000000f00 */
[----:B------:R-:W1:Y:S03]  /*11300*/  @!P2 LDC R9, c[0x0][0x500] ;  /* 0x00014000ff09ab82 */ /* 0x000e660000000800 */
[----:B0-----:R-:W-:Y:S02]  /*11310*/  LEA R19, R12, R7, 0x18 ;  /* 0x000000070c137211 */ /* 0x001fe400078ec0ff */
[----:B------:R-:W-:-:S03]  /*11320*/  SHF.L.U32 R7, R5, 0x1f, RZ ;  /* 0x0000001f05077819 */ /* 0x000fc600000006ff */
[----:B------:R-:W-:-:S04]  /*11330*/  IMAD R12, R6, 0x8, R19 ;  /* 0x00000008060c7824 */ /* 0x000fc800078e0213 */
[----:B------:R-:W0:Y:S02]  /*11340*/  SYNCS.PHASECHK.TRANS64.TRYWAIT P1, [R12+URZ+0x20], R7 ;  /* 0x000020070c0075a7 */ /* 0x000e24000802017f */
[----:B01----:R-:W-:Y:S05]  /*11350*/  @!P1 BRA `(.L_x_388) ;  /* 0x0000000c00809947 */ /* 0x003fea0003800000 */
.L_x_408:
[----:B0-----:R-:W-:Y:S01]  /*11360*/  PRMT R7, R16, 0x9910, RZ ;  /* 0x0000991010077816 */ /* 0x001fe200000000ff */
[----:B------:R0:W-:Y:S03]  /*11370*/  @!P2 SYNCS.ARRIVE.TRANS64 RZ, [R12+URZ], R9 ;  /* 0x000000090cffa9a7 */ /* 0x0001e6000800003f */
[----:B------:R-:W-:-:S13]  /*11380*/  ISETP.NE.AND P1, PT, R7, 0x2, PT ;  /* 0x000000020700780c */ /* 0x000fda0003f25270 */
[----:B0-----:R-:W-:Y:S05]  /*11390*/  @P1 BRA `(.L_x_389) ;  /* 0x0000000000041947 */ /* 0x001fea0003800000 */
[----:B------:R-:W-:Y:S01]  /*113a0*/  BPT.TRAP 0x1 ;  /* 0x000000040000795c */ /* 0x000fe20000300000 */
.L_x_389:
[----:B------:R-:W-:Y:S05]  /*113b0*/  @P0 BRA `(.L_x_390) ;  /* 0x0000000000040947 */ /* 0x000fea0003800000 */
[----:B------:R-:W-:Y:S01]  /*113c0*/  BPT.TRAP 0x1 ;  /* 0x000000040000795c */ /* 0x000fe20000300000 */
.L_x_390:
[--C-:B------:R-:W-:Y:S01]  /*113d0*/  IMAD R7, R6, 0x8000, R19.reuse ;  /* 0x0000800006077824 */ /* 0x100fe200078e0213 */
[----:B------:R-:W-:Y:S01]  /*113e0*/  R2UR UR9, R12 ;  /* 0x000000000c0972ca */ /* 0x000fe200000e0000 */
[----:B------:R-:W-:Y:S01]  /*113f0*/  IMAD R19, R6, 0x5800, R19 ;  /* 0x0000580006137824 */ /* 0x000fe200078e0213 */
[----:B------:R-:W-:Y:S01]  /*11400*/  UIADD3 UR4, UP0, UR22, 0xf0, URZ ;  /* 0x000000f016047890 */ /* 0x000fe2000ff1e03f */
[----:B------:R-:W-:Y:S01]  /*11410*/  VIADD R4, R4, 0xffffffff ;  /* 0xffffffff04047836 */ /* 0x000fe20000000000 */
[----:B------:R-:W-:Y:S01]  /*11420*/  R2UR UR5, R7 ;  /* 0x00000000070572ca */ /* 0x000fe200000e0000 */
[----:B------:R-:W-:Y:S01]  /*11430*/  UIADD3 UR24, UP1, UR22, 0x1f0, URZ ;  /* 0x000001f016187890 */ /* 0x000fe2000ff3e03f */
[----:B------:R-:W-:Y:S01]  /*11440*/  R2UR UR8, R19 ;  /* 0x00000000130872ca */ /* 0x000fe200000e0000 */
[----:B------:R-:W-:Y:S01]  /*11450*/  VIADD R6, R6, 0x1 ;  /* 0x0000000106067836 */ /* 0x000fe20000000000 */
[----:B------:R-:W-:Y:S01]  /*11460*/  R2UR UR11, R15 ;  /* 0x000000000f0b72ca */ /* 0x000fe200000e0000 */
[----:B------:R-:W-:Y:S01]  /*11470*/  UIADD3.X UR25, URZ, UR23, URZ, UP1, !UPT ;  /* 0x000000173f197290 */ /* 0x000fe20008ffe43f */
[----:B------:R-:W-:Y:S01]  /*11480*/  R2UR UR10, R20 ;  /* 0x00000000140a72ca */ /* 0x000fe200000e0000 */
[----:B------:R-:W-:Y:S01]  /*11490*/  UMOV UR6, 0x0 ;  /* 0x0000000000067882 */ /* 0x000fe20000000000 */
[----:B------:R-:W-:Y:S01]  /*114a0*/  R2UR UR12, R8 ;  /* 0x00000000080c72ca */ /* 0x000fe200000e0000 */
[----:B------:R-:W-:Y:S01]  /*114b0*/  UMOV UR7, 0x10000000 ;  /* 0x1000000000077882 */ /* 0x000fe20000000000 */
[----:B------:R-:W-:Y:S01]  /*114c0*/  R2UR UR19, R14 ;  /* 0x000000000e1372ca */ /* 0x000fe200000e0000 */
[----:B------:R-:W-:Y:S01]  /*114d0*/  VIADD R20, R20, 0x40 ;  /* 0x0000004014147836 */ /* 0x000fe20000000000 */
[----:B------:R-:W-:Y:S01]  /*114e0*/  ISETP.GT.AND P3, PT, R4, 0x1, PT ;  /* 0x000000010400780c */ /* 0x000fe20003f64270 */
[----:B------:R-:W-:Y:S01]  /*114f0*/  UIADD3 UR14, UR5, 0x100, URZ ;  /* 0x00000100050e7890 */ /* 0x000fe2000fffe03f */
[----:B------:R-:W-:Y:S01]  /*11500*/  ISETP.NE.AND P1, PT, R6, 0x4, PT ;  /* 0x000000040600780c */ /* 0x000fe20003f25270 */
[----:B------:R-:W-:-:S02]  /*11510*/  UIADD3.X UR5, URZ, UR23, URZ, UP0, !UPT ;  /* 0x000000173f057290 */ /* 0x000fc400087fe43f */
[----:B------:R-:W-:Y:S01]  /*11520*/  UIADD3 UR15, UR8, 0x20100, URZ ;  /* 0x00020100080f7890 */ /* 0x000fe2000fffe03f */
[----:B------:R-:W-:Y:S02]  /*11530*/  SEL R12, RZ, 0x1, P1 ;  /* 0x00000001ff0c7807 */ /* 0x000fe40000800000 */
[----:B------:R-:W-:Y:S01]  /*11540*/  UMOV UR8, UR14 ;  /* 0x0000000e00087c82 */ /* 0x000fe20008000000 */
[----:B------:R-:W-:Y:S02]  /*11550*/  SEL R6, R6, RZ, P1 ;  /* 0x000000ff06067207 */ /* 0x000fe40000800000 */
[----:B------:R-:W-:Y:S01]  /*11560*/  LOP3.LUT R5, R5, R12, RZ, 0x3c, !PT ;  /* 0x0000000c05057212 */ /* 0x000fe200078e3cff */
[----:B------:R0:W-:Y:S02]  /*11570*/  UTMALDG.3D [UR8], [UR4], desc[UR6] ;  /* 0x00000608040075b4 */ /* 0x0001e40008011000 */
[----:B0-----:R-:W-:Y:S01]  /*11580*/  UMOV UR8, UR15 ;  /* 0x0000000f00087c82 */ /* 0x001fe20008000000 */
[----:B------:R-:W-:-:S02]  /*11590*/  UMOV UR11, UR19 ;  /* 0x00000013000b7c82 */ /* 0x000fc40008000000 */
[----:B------:R0:W-:Y:S02]  /*115a0*/  UTMALDG.3D [UR8], [UR24], desc[UR6] ;  /* 0x00000608180075b4 */ /* 0x0001e40008011000 */
[----:B0-----:R-:W-:Y:S05]  /*115b0*/  @P3 BRA `(.L_x_391) ;  /* 0xfffffffc00483947 */ /* 0x001fea000383ffff */
.L_x_387:
[----:B------:R-:W-:Y:S05]  /*115c0*/  BSYNC B1 ;  /* 0x0000000000017941 */ /* 0x000fea0003800000 */
.L_x_386:
[----:B------:R-:W-:Y:S01]  /*115d0*/  LOP3.LUT P3, RZ, R11, 0xff, RZ, 0xc0, !PT ;  /* 0x000000ff0bff7812 */ /* 0x000fe2000786c0ff */
[----:B------:R-:W-:Y:S01]  /*115e0*/  IMAD.IADD R0, R13, 0x1, R0 ;  /* 0x000000010d007824 */ /* 0x000fe200078e0200 */
[----:B------:R-:W-:Y:S01]  /*115f0*/  IADD3 R18, P4, R18, UR20, RZ ;  /* 0x0000001412127c10 */ /* 0x000fe2000ff9e0ff */
[----:B------:R-:W-:Y:S01]  /*11600*/  ULDC.64 UR4, c[0x0][0x650] ;  /* 0x0001940000047ab9 */ /* 0x000fe20000000a00 */
[----:B------:R-:W-:Y:S01]  /*11610*/  BSSY B1, `(.L_x_392) ;  /* 0x000006e000017945 */ /* 0x000fe20003800000 */
[----:B------:R-:W-:Y:S01]  /*11620*/  IMAD.MOV.U32 R7, RZ, RZ, -0x1 ;  /* 0xffffffffff077424 */ /* 0x000fe200078e00ff */
[----:B------:R-:W-:Y:S01]  /*11630*/  SHF.R.U32.HI R4, RZ, 0x2, R0 ;  /* 0x00000002ff047819 */ /* 0x000fe20000011600 */
[----:B------:R-:W-:Y:S01]  /*11640*/  IMAD.MOV.U32 R9, RZ, RZ, -0x1 ;  /* 0xffffffffff097424 */ /* 0x000fe200078e00ff */
[----:B------:R-:W-:Y:S01]  /*11650*/  ISETP.GT.U32.AND P1, PT, R0, 0x3, PT ;  /* 0x000000030000780c */ /* 0x000fe20003f24070 */
[----:B------:R-:W-:Y:S01]  /*11660*/  IMAD.MOV.U32 R8, RZ, RZ, -0x1 ;  /* 0xffffffffff087424 */ /* 0x000fe200078e00ff */
[----:B------:R-:W-:-:S02]  /*11670*/  LOP3.LUT R4, R4, 0x1, RZ, 0xc0, !PT ;  /* 0x0000000104047812 */ /* 0x000fc400078ec0ff */
[----:B------:R-:W-:Y:S01]  /*11680*/  ISETP.LT.U32.AND P1, PT, R13, 0x4, P1 ;  /* 0x000000040d00780c */ /* 0x000fe20000f21070 */
[----:B------:R-:W0:Y:S01]  /*11690*/  @P3 S2R R6, SR_CgaCtaId ;  /* 0x0000000000063919 */ /* 0x000e220000008800 */
[----:B------:R-:W-:Y:S02]  /*116a0*/  @P3 MOV R5, 0x400 ;  /* 0x0000040000053802 */ /* 0x000fe40000000f00 */
[----:B------:R-:W-:Y:S02]  /*116b0*/  IADD3.X R17, R17, UR13, RZ, P4, !PT ;  /* 0x0000000d11117c10 */ /* 0x000fe4000a7fe4ff */
[----:B------:R-:W-:Y:S02]  /*116c0*/  ISETP.GE.U32.AND P4, PT, R18, UR4, PT ;  /* 0x0000000412007c0c */ /* 0x000fe4000bf86070 */
[----:B------:R-:W-:Y:S02]  /*116d0*/  LOP3.LUT R0, R0, 0x3, RZ, 0xc0, !PT ;  /* 0x0000000300007812 */ /* 0x000fe400078ec0ff */
[----:B------:R-:W-:-:S02]  /*116e0*/  PRMT R11, RZ, 0x7610, R11 ;  /* 0x00007610ff0b7816 */ /* 0x000fc4000000000b */
[----:B0-----:R-:W-:-:S04]  /*116f0*/  @P3 LEA R5, R6, R5, 0x18 ;  /* 0x0000000506053211 */ /* 0x001fc800078ec0ff */
[----:B------:R0:W-:Y:S01]  /*11700*/  @P3 SYNCS.ARRIVE.TRANS64.A1T0 RZ, [R5+URZ+0x58], RZ ;  /* 0x000058ff05ff39a7 */ /* 0x0001e2000810003f */
[----:B------:R-:W-:Y:S02]  /*11710*/  ISETP.NE.U32.AND P3, PT, R4, 0x1, PT ;  /* 0x000000010400780c */ /* 0x000fe40003f65070 */
[----:B------:R-:W-:Y:S02]  /*11720*/  SEL R4, RZ, 0x1, !P1 ;  /* 0x00000001ff047807 */ /* 0x000fe40004800000 */
[----:B------:R-:W-:Y:S02]  /*11730*/  ISETP.GE.U32.AND.EX P1, PT, R17, UR5, PT, P4 ;  /* 0x0000000511007c0c */ /* 0x000fe4000bf26140 */
[----:B------:R-:W-:-:S04]  /*11740*/  ISETP.GT.U32.AND P3, PT, R13, 0x3, !P3 ;  /* 0x000000030d00780c */ /* 0x000fc80005f64070 */
[----:B0-----:R-:W-:-:S04]  /*11750*/  SEL R5, RZ, 0x1, !P3 ;  /* 0x00000001ff057807 */ /* 0x001fc80005800000 */
[--C-:B------:R-:W-:Y:S02]  /*11760*/  LOP3.LUT R3, R5, R3, R4.reuse, 0x96, !PT ;  /* 0x0000000305037212 */ /* 0x100fe400078e9604 */
[----:B------:R-:W-:Y:S01]  /*11770*/  PRMT R4, RZ, 0x7610, R4 ;  /* 0x00007610ff047816 */ /* 0x000fe20000000004 */
[----:B------:R-:W-:Y:S06]  /*11780*/  @P1 BRA `(.L_x_393) ;  /* 0x0000000400581947 */ /* 0x000fec0003800000 */
[----:B------:R-:W-:Y:S01]  /*11790*/  ULDC.64 UR4, c[0x0][0x628] ;  /* 0x00018a0000047ab9 */ /* 0x000fe20000000a00 */
[----:B------:R-:W0:Y:S01]  /*117a0*/  S2R R14, SR_CTAID.X ;  /* 0x00000000000e7919 */ /* 0x000e220000002500 */
[----:B------:R-:W-:Y:S01]  /*117b0*/  ISETP.NE.U32.AND P1, PT, RZ, UR4, PT ;  /* 0x00000004ff007c0c */ /* 0x000fe2000bf25070 */
[----:B------:R-:W-:Y:S01]  /*117c0*/  ULDC UR7, c[0x0][0x630] ;  /* 0x00018c0000077ab9 */ /* 0x000fe20000000800 */
[----:B------:R-:W-:Y:S01]  /*117d0*/  IMAD.MOV.U32 R4, RZ, RZ, R18 ;  /* 0x000000ffff047224 */ /* 0x000fe200078e0012 */
[----:B------:R-:W1:Y:S01]  /*117e0*/  S2R R12, SR_CTAID.Y ;  /* 0x00000000000c7919 */ /* 0x000e620000002600 */
[----:B------:R-:W-:Y:S01]  /*117f0*/  ISETP.NE.AND.EX P1, PT, RZ, UR5, PT, P1 ;  /* 0x00000005ff007c0c */ /* 0x000fe2000bf25310 */
[----:B------:R-:W-:-:S12]  /*11800*/  IMAD.MOV.U32 R5, RZ, RZ, R17 ;  /* 0x000000ffff057224 */ /* 0x000fd800078e0011 */
[----:B------:R-:W-:Y:S05]  /*11810*/  @!P1 BRA `(.L_x_394) ;  /* 0x0000000000289947 */ /* 0x000fea0003800000 */
[----:B------:R-:W-:Y:S02]  /*11820*/  ULDC UR6, c[0x0][0x634] ;  /* 0x00018d0000067ab9 */ /* 0x000fe40000000800 */
[----:B------:R-:W-:-:S05]  /*11830*/  IADD3 R9, P1, R18, UR6, RZ ;  /* 0x0000000612097c10 */ /* 0x000fca000ff3e0ff */
[----:B------:R-:W-:-:S04]  /*11840*/  IMAD.X R15, RZ, RZ, R17, P1 ;  /* 0x000000ffff0f7224 */ /* 0x000fc800008e0611 */
[----:B------:R-:W-:-:S04]  /*11850*/  IMAD.WIDE.U32 R6, R15, UR4, RZ ;  /* 0x000000040f067c25 */ /* 0x000fc8000f8e00ff */
[----:B------:R-:W-:-:S04]  /*11860*/  IMAD.WIDE.U32 R6, P1, R9, UR5, R6 ;  /* 0x0000000509067c25 */ /* 0x000fc8000f820006 */
[----:B------:R-:W-:-:S04]  /*11870*/  IMAD.WIDE.U32 R8, R9, UR4, RZ ;  /* 0x0000000409087c25 */ /* 0x000fc8000f8e00ff */
[----:B------:R-:W-:Y:S01]  /*11880*/  IMAD.X R5, RZ, RZ, RZ, P1 ;  /* 0x000000ffff057224 */ /* 0x000fe200008e06ff */
[----:B------:R-:W-:Y:S01]  /*11890*/  IADD3 RZ, P1, R9, R6, RZ ;  /* 0x0000000609ff7210 */ /* 0x000fe20007f3e0ff */
[----:B------:R-:W-:-:S04]  /*118a0*/  IMAD.MOV.U32 R4, RZ, RZ, R7 ;  /* 0x000000ffff047224 */ /* 0x000fc800078e0007 */
[----:B------:R-:W-:-:S08]  /*118b0*/  IMAD.WIDE.U32.X R4, R15, UR5, R4, P1 ;  /* 0x000000050f047c25 */ /* 0x000fd000088e0404 */
.L_x_394:
[--C-:B------:R-:W-:Y:S01]  /*118c0*/  SHF.R.U64 R8, R4, UR7, R5.reuse ;  /* 0x0000000704087c19 */ /* 0x100fe20008001205 */
[----:B------:R-:W-:Y:S01]  /*118d0*/  ULDC.64 UR4, c[0x0][0x620] ;  /* 0x0001880000047ab9 */ /* 0x000fe20000000a00 */
[----:B------:R-:W-:Y:S01]  /*118e0*/  SHF.R.U32.HI R4, RZ, UR7, R5 ;  /* 0x00000007ff047c19 */ /* 0x000fe20008011605 */
[----:B------:R-:W-:Y:S01]  /*118f0*/  IMAD.MOV.U32 R5, RZ, RZ, R17 ;  /* 0x000000ffff057224 */ /* 0x000fe200078e0011 */
[----:B------:R-:W-:Y:S01]  /*11900*/  IADD3 R7, P1, RZ, -R8, RZ ;  /* 0x80000008ff077210 */ /* 0x000fe20007f3e0ff */
[----:B------:R-:W2:Y:S01]  /*11910*/  LDC R25, c[0x0][0x144] ;  /* 0x00005100ff197b82 */ /* 0x000ea20000000800 */
[----:B0-----:R-:W-:Y:S01]  /*11920*/  I2FP.F32.U32 R9, R14 ;  /* 0x0000000e00097245 */ /* 0x001fe20000201000 */
[----:B------:R-:W-:Y:S01]  /*11930*/  ULDC.64 UR8, c[0x0][0x640] ;  /* 0x0001900000087ab9 */ /* 0x000fe20000000a00 */
[----:B------:R-:W-:Y:S01]  /*11940*/  ULDC UR6, c[0x0][0x608] ;  /* 0x0001820000067ab9 */ /* 0x000fe20000000800 */
[----:B------:R-:W-:Y:S01]  /*11950*/  IMAD.X R4, RZ, RZ, ~R4, P1 ;  /* 0x000000ffff047224 */ /* 0x000fe200008e0e04 */
[----:B------:R-:W-:-:S03]  /*11960*/  ISETP.NE.U32.AND P1, PT, RZ, UR8, PT ;  /* 0x00000008ff007c0c */ /* 0x000fc6000bf25070 */
[----:B------:R-:W-:Y:S01]  /*11970*/  IMAD R6, R4, UR4, RZ ;  /* 0x0000000404067c24 */ /* 0x000fe2000f8e02ff */
[----:B------:R-:W0:Y:S01]  /*11980*/  LDC R19, c[0x0][0x148] ;  /* 0x00005200ff137b82 */ /* 0x000e220000000800 */
[----:B------:R-:W-:Y:S01]  /*11990*/  IMAD.MOV.U32 R4, RZ, RZ, R18 ;  /* 0x000000ffff047224 */ /* 0x000fe200078e0012 */
[----:B------:R-:W-:-:S03]  /*119a0*/  ISETP.NE.AND.EX P1, PT, RZ, UR9, PT, P1 ;  /* 0x00000009ff007c0c */ /* 0x000fc6000bf25310 */
[----:B------:R-:W-:Y:S01]  /*119b0*/  IMAD.WIDE.U32 R4, R7, UR4, R4 ;  /* 0x0000000407047c25 */ /* 0x000fe2000f8e0004 */
[----:B------:R-:W-:-:S03]  /*119c0*/  ULDC UR4, c[0x0][0x150] ;  /* 0x0000540000047ab9 */ /* 0x000fc60000000800 */
[----:B------:R-:W-:Y:S02]  /*119d0*/  IMAD R7, R7, UR5, R6 ;  /* 0x0000000507077c24 */ /* 0x000fe4000f8e0206 */
[----:B------:R-:W-:Y:S01]  /*119e0*/  FMUL R6, R9, UR4 ;  /* 0x0000000409067c20 */ /* 0x000fe20008400000 */
[----:B------:R-:W-:Y:S01]  /*119f0*/  ULDC UR4, c[0x0][0x618] ;  /* 0x0001860000047ab9 */ /* 0x000fe20000000800 */
[----:B------:R-:W-:Y:S01]  /*11a00*/  ULDC UR5, c[0x0][0x154] ;  /* 0x0000550000057ab9 */ /* 0x000fe20000000800 */
[----:B------:R-:W-:-:S03]  /*11a10*/  IMAD.IADD R5, R5, 0x1, R7 ;  /* 0x0000000105057824 */ /* 0x000fc600078e0207 */
[----:B------:R-:W3:Y:S02]  /*11a20*/  F2I.U32.TRUNC.NTZ R6, R6 ;  /* 0x0000000600067305 */ /* 0x000ee4000020f000 */
[----:B------:R-:W-:Y:S02]  /*11a30*/  SHF.R.U64 R9, R4, UR4, R5 ;  /* 0x0000000404097c19 */ /* 0x000fe40008001205 */
[----:B-1----:R-:W-:-:S05]  /*11a40*/  I2FP.F32.U32 R4, R12 ;  /* 0x0000000c00047245 */ /* 0x002fca0000201000 */
[----:B------:R-:W-:Y:S01]  /*11a50*/  FMUL R21, R4, UR5 ;  /* 0x0000000504157c20 */ /* 0x000fe20008400000 */
[----:B------:R-:W-:Y:S01]  /*11a60*/  SHF.R.U32.HI R4, RZ, UR4, R5 ;  /* 0x00000004ff047c19 */ /* 0x000fe20008011605 */
[----:B------:R-:W-:-:S03]  /*11a70*/  ULDC UR4, c[0x0][0x658] ;  /* 0x0001960000047ab9 */ /* 0x000fc60000000800 */
[--C-:B------:R-:W-:Y:S01]  /*11a80*/  SHF.R.U64 R20, R9, UR6, R4.reuse ;  /* 0x0000000609147c19 */ /* 0x100fe20008001204 */
[----:B------:R-:W1:Y:S01]  /*11a90*/  F2I.U32.TRUNC.NTZ R21, R21 ;  /* 0x0000001500157305 */ /* 0x000e62000020f000 */
[----:B------:R-:W-:Y:S01]  /*11aa0*/  SHF.R.U32.HI R5, RZ, UR6, R4 ;  /* 0x00000006ff057c19 */ /* 0x000fe20008011604 */
[----:B---3--:R-:W-:-:S03]  /*11ab0*/  IMAD.MOV R6, RZ, RZ, -R6 ;  /* 0x000000ffff067224 */ /* 0x008fc600078e0a06 */
[--C-:B------:R-:W-:Y:S01]  /*11ac0*/  SHF.R.U64 R15, R20, UR4, R5.reuse ;  /* 0x00000004140f7c19 */ /* 0x100fe20008001205 */
[----:B--2---:R-:W-:Y:S01]  /*11ad0*/  IMAD R14, R25, R6, R14 ;  /* 0x00000006190e7224 */ /* 0x004fe200078e020e */
[----:B------:R-:W-:-:S03]  /*11ae0*/  SHF.R.U32.HI R23, RZ, UR4, R5 ;  /* 0x00000004ff177c19 */ /* 0x000fc60008011605 */
[----:B------:R-:W-:Y:S02]  /*11af0*/  IMAD.MOV.U32 R4, RZ, RZ, R15 ;  /* 0x000000ffff047224 */ /* 0x000fe400078e000f */
[----:B------:R-:W-:Y:S01]  /*11b00*/  IMAD.MOV.U32 R5, RZ, RZ, R23 ;  /* 0x000000ffff057224 */ /* 0x000fe200078e0017 */
[----:B------:R-:W-:Y:S06]  /*11b10*/  @!P1 BRA `(.L_x_395) ;  /* 0x0000000000289947 */ /* 0x000fec0003800000 */
[----:B------:R-:W-:Y:S02]  /*11b20*/  ULDC UR4, c[0x0][0x64c] ;  /* 0x0001930000047ab9 */ /* 0x000fe40000000800 */
[----:B------:R-:W-:-:S05]  /*11b30*/  IADD3 R5, P1, R15, UR4, RZ ;  /* 0x000000040f057c10 */ /* 0x000fca000ff3e0ff */
[----:B------:R-:W-:-:S04]  /*11b40*/  IMAD.X R23, RZ, RZ, R23, P1 ;  /* 0x000000ffff177224 */ /* 0x000fc800008e0617 */
[----:B------:R-:W-:-:S04]  /*11b50*/  IMAD.WIDE.U32 R6, R23, UR8, RZ ;  /* 0x0000000817067c25 */ /* 0x000fc8000f8e00ff */
[----:B------:R-:W-:-:S04]  /*11b60*/  IMAD.WIDE.U32 R6, P1, R5, UR9, R6 ;  /* 0x0000000905067c25 */ /* 0x000fc8000f820006 */
[----:B------:R-:W-:-:S04]  /*11b70*/  IMAD.WIDE.U32 R4, R5, UR8, RZ ;  /* 0x0000000805047c25 */ /* 0x000fc8000f8e00ff */
[----:B------:R-:W-:Y:S01]  /*11b80*/  IMAD.MOV.U32 R4, RZ, RZ, R7 ;  /* 0x000000ffff047224 */ /* 0x000fe200078e0007 */
[----:B------:R-:W-:Y:S01]  /*11b90*/  IADD3 RZ, P3, R5, R6, RZ ;  /* 0x0000000605ff7210 */ /* 0x000fe20007f7e0ff */
[----:B------:R-:W-:-:S04]  /*11ba0*/  IMAD.X R5, RZ, RZ, RZ, P1 ;  /* 0x000000ffff057224 */ /* 0x000fc800008e06ff */
[----:B------:R-:W-:-:S08]  /*11bb0*/  IMAD.WIDE.U32.X R4, R23, UR9, R4, P3 ;  /* 0x0000000917047c25 */ /* 0x000fd000098e0404 */
.L_x_395:
[----:B------:R-:W2:Y:S01]  /*11bc0*/  LDC R6, c[0x0][0x65c] ;  /* 0x00019700ff067b82 */ /* 0x000ea20000000800 */
[----:B------:R-:W-:Y:S01]  /*11bd0*/  ULDC UR4, c[0x0][0x648] ;  /* 0x0001920000047ab9 */ /* 0x000fe20000000800 */
[----:B------:R-:W-:Y:S01]  /*11be0*/  LOP3.LUT R20, R20, UR17, RZ, 0xc0, !PT ;  /* 0x0000001114147c12 */ /* 0x000fe2000f8ec0ff */
[----:B-1----:R-:W-:Y:S01]  /*11bf0*/  IMAD.MOV R21, RZ, RZ, -R21 ;  /* 0x000000ffff157224 */ /* 0x002fe200078e0a15 */
[----:B------:R-:W-:Y:S01]  /*11c00*/  SHF.R.U64 R5, R4, UR4, R5 ;  /* 0x0000000404057c19 */ /* 0x000fe20008001205 */
[----:B------:R-:W-:Y:S01]  /*11c10*/  ULDC UR4, c[0x0][0x638] ;  /* 0x00018e0000047ab9 */ /* 0x000fe20000000800 */
[----:B------:R-:W-:-:S03]  /*11c20*/  ULDC UR5, c[0x0][0x610] ;  /* 0x0001840000057ab9 */ /* 0x000fc60000000800 */
[----:B------:R-:W-:Y:S02]  /*11c30*/  IMAD.MOV R4, RZ, RZ, -R5 ;  /* 0x000000ffff047224 */ /* 0x000fe400078e0a05 */
[----:B------:R-:W-:Y:S02]  /*11c40*/  IMAD R5, R5, UR18, R20 ;  /* 0x0000001205057c24 */ /* 0x000fe4000f8e0214 */
[----:B------:R-:W-:Y:S01]  /*11c50*/  IMAD R15, R4, UR4, R15 ;  /* 0x00000004040f7c24 */ /* 0x000fe2000f8e020f */
[----:B------:R-:W-:Y:S01]  /*11c60*/  ULDC UR4, c[0x0][0x600] ;  /* 0x0001800000047ab9 */ /* 0x000fe20000000800 */
[----:B------:R-:W-:Y:S01]  /*11c70*/  IMAD.MOV.U32 R4, RZ, RZ, 0x1 ;  /* 0x00000001ff047424 */ /* 0x000fe200078e00ff */
[----:B--2---:R-:W-:Y:S02]  /*11c80*/  ISETP.NE.AND P1, PT, R6, 0x1, PT ;  /* 0x000000010600780c */ /* 0x004fe40003f25270 */
[----:B------:R-:W-:-:S05]  /*11c90*/  LOP3.LUT R6, R9, UR16, RZ, 0xc0, !PT ;  /* 0x0000001009067c12 */ /* 0x000fca000f8ec0ff */
[----:B------:R-:W-:-:S06]  /*11ca0*/  IMAD R15, R15, UR4, R6 ;  /* 0x000000040f0f7c24 */ /* 0x000fcc000f8e0206 */
[----:B0-----:R-:W-:-:S04]  /*11cb0*/  @P1 IMAD R14, R19, R21, R12 ;  /* 0x00000015130e1224 */ /* 0x001fc800078e020c */
[----:B------:R-:W-:-:S05]  /*11cc0*/  IMAD R14, R5, UR5, R14 ;  /* 0x00000005050e7c24 */ /* 0x000fca000f8e020e */
[----:B------:R-:W-:Y:S02]  /*11cd0*/  SEL R9, R15, R14, !P1 ;  /* 0x0000000e0f097207 */ /* 0x000fe40004800000 */
[----:B------:R-:W-:-:S07]  /*11ce0*/  SEL R7, R14, R15, !P1 ;  /* 0x0000000f0e077207 */ /* 0x000fce0004800000 */
.L_x_393:
[----:B------:R-:W-:Y:S05]  /*11cf0*/  BSYNC B1 ;  /* 0x0000000000017941 */ /* 0x000fea0003800000 */
.L_x_392:
[----:B------:R-:W-:-:S13]  /*11d00*/  LOP3.LUT P1, RZ, R4, 0xff, RZ, 0xc0, !PT ;  /* 0x000000ff04ff7812 */ /* 0x000fda000782c0ff */
[----:B------:R-:W-:Y:S05]  /*11d10*/  @P1 BRA `(.L_x_396) ;  /* 0xfffffff4003c1947 */ /* 0x000fea000383ffff */
[----:B------:R-:W-:Y:S05]  /*11d20*/  BSYNC B0 ;  /* 0x0000000000007941 */ /* 0x000fea0003800000 */
.L_x_384:
[----:B------:R-:W-:-:S03]  /*11d30*/  UMOV UR4, 0xffffffff ;  /* 0xffffffff00047882 */ /* 0x000fc60000000000 */
[----:B------:R-:W-:Y:S05]  /*11d40*/  BRA.DIV UR4, `(.L_x_397) ;  /* 0x0000000604187947 */ /* 0x000fea000b800000 */
[----:B------:R-:W-:-:S13]  /*11d50*/  ELECT P6, URZ, PT ;  /* 0x00000000003f782f */ /* 0x000fda00038c0000 */
.L_x_411:
[----:B------:R-:W-:Y:S04]  /*11d60*/  BSSY B0, `(.L_x_398) ;  /* 0x000002b000007945 */ /* 0x000fe80003800000 */
[----:B------:R-:W-:Y:S05]  /*11d70*/  @!P6 BRA `(.L_x_399) ;  /* 0x0000000000a4e947 */ /* 0x000fea0003800000 */
[----:B------:R-:W-:-:S04]  /*11d80*/  LOP3.LUT R2, R2, 0x2, RZ, 0xfc, !PT ;  /* 0x0000000202027812 */ /* 0x000fc800078efcff */
[----:B------:R-:W-:-:S13]  /*11d90*/  ISETP.NE.AND P0, PT, R2, 0x3, PT ;  /* 0x000000030200780c */ /* 0x000fda0003f05270 */
[----:B------:R-:W-:Y:S05]  /*11da0*/  @!P0 BRA `(.L_x_400) ;  /* 0x0000000000048947 */ /* 0x000fea0003800000 */
[----:B------:R-:W-:Y:S01]  /*11db0*/  BPT.TRAP 0x1 ;  /* 0x000000040000795c */ /* 0x000fe20000300000 */
.L_x_400:
[----:B------:R-:W0:Y:S01]  /*11dc0*/  S2R R5, SR_CgaCtaId ;  /* 0x0000000000057919 */ /* 0x000e220000008800 */
[----:B------:R-:W-:Y:S02]  /*11dd0*/  MOV R2, 0x400 ;  /* 0x0000040000027802 */ /* 0x000fe40000000f00 */
[----:B------:R-:W-:Y:S02]  /*11de0*/  SHF.L.U32 R4, R3, 0x1f, RZ ;  /* 0x0000001f03047819 */ /* 0x000fe400000006ff */
[----:B0-----:R-:W-:-:S05]  /*11df0*/  LEA R5, R5, R2, 0x18 ;  /* 0x0000000205057211 */ /* 0x001fca00078ec0ff */
[----:B------:R-:W-:-:S04]  /*11e00*/  VIADD R5, R5, 0x20 ;  /* 0x0000002005057836 */ /* 0x000fc80000000000 */
[C---:B------:R-:W-:Y:S02]  /*11e10*/  IMAD R7, R0.reuse, 0x8, R5 ;  /* 0x0000000800077824 */ /* 0x040fe400078e0205 */
[----:B------:R-:W-:Y:S02]  /*11e20*/  VIADD R0, R0, 0x1 ;  /* 0x0000000100007836 */ /* 0x000fe40000000000 */
[----:B------:R-:W0:Y:S03]  /*11e30*/  SYNCS.PHASECHK.TRANS64.TRYWAIT P0, [R7+URZ], R4 ;  /* 0x00000004070075a7 */ /* 0x000e26000800017f */
[----:B------:R-:W-:-:S04]  /*11e40*/  ISETP.NE.AND P1, PT, R0, 0x4, PT ;  /* 0x000000040000780c */ /* 0x000fc80003f25270 */
[----:B------:R-:W-:Y:S02]  /*11e50*/  SEL R2, RZ, 0x1, P1 ;  /* 0x00000001ff027807 */ /* 0x000fe40000800000 */
[----:B------:R-:W-:Y:S02]  /*11e60*/  SEL R0, R0, RZ, P1 ;  /* 0x000000ff00007207 */ /* 0x000fe40000800000 */
[----:B------:R-:W-:-:S03]  /*11e70*/  LOP3.LUT R9, R3, R2, RZ, 0x3c, !PT ;  /* 0x0000000203097212 */ /* 0x000fc600078e3cff */
[----:B------:R-:W-:Y:S01]  /*11e80*/  IMAD R6, R0, 0x8, R5 ;  /* 0x0000000800067824 */ /* 0x000fe200078e0205 */
[----:B------:R-:W-:Y:S01]  /*11e90*/  SHF.L.U32 R3, R9, 0x1f, RZ ;  /* 0x0000001f09037819 */ /* 0x000fe200000006ff */
[----:B0-----:R-:W-:Y:S06]  /*11ea0*/  @!P0 BRA `(.L_x_401) ;  /* 0x0000000000e08947 */ /* 0x001fec0003800000 */
.L_x_412:
[----:B------:R-:W1:Y:S01]  /*11eb0*/  SYNCS.PHASECHK.TRANS64.TRYWAIT P0, [R6+URZ], R3 ;  /* 0x00000003060075a7 */ /* 0x000e62000800017f */
[----:B------:R-:W-:-:S05]  /*11ec0*/  VIADD R0, R0, 0x1 ;  /* 0x0000000100007836 */ /* 0x000fca0000000000 */
[----:B------:R-:W-:-:S04]  /*11ed0*/  ISETP.NE.AND P1, PT, R0, 0x4, PT ;  /* 0x000000040000780c */ /* 0x000fc80003f25270 */
[----:B------:R-:W-:Y:S02]  /*11ee0*/  SEL R2, RZ, 0x1, P1 ;  /* 0x00000001ff027807 */ /* 0x000fe40000800000 */
[----:B------:R-:W-:Y:S02]  /*11ef0*/  SEL R0, R0, RZ, P1 ;  /* 0x000000ff00007207 */ /* 0x000fe40000800000 */
[----:B------:R-:W-:-:S03]  /*11f00*/  LOP3.LUT R9, R9, R2, RZ, 0x3c, !PT ;  /* 0x0000000209097212 */ /* 0x000fc600078e3cff */
[----:B0-----:R-:W-:Y:S01]  /*11f10*/  IMAD R7, R0, 0x8, R5 ;  /* 0x0000000800077824 */ /* 0x001fe200078e0205 */
[----:B------:R-:W-:Y:S01]  /*11f20*/  SHF.L.U32 R4, R9, 0x1f, RZ ;  /* 0x0000001f09047819 */ /* 0x000fe200000006ff */
[----:B-1----:R-:W-:Y:S06]  /*11f30*/  @!P0 BRA `(.L_x_402) ;  /* 0x0000000000d08947 */ /* 0x002fec0003800000 */
.L_x_413:
[----:B------:R-:W1:Y:S01]  /*11f40*/  SYNCS.PHASECHK.TRANS64.TRYWAIT P0, [R7+URZ], R4 ;  /* 0x00000004070075a7 */ /* 0x000e62000800017f */
[----:B------:R-:W-:-:S05]  /*11f50*/  VIADD R0, R0, 0x1 ;  /* 0x0000000100007836 */ /* 0x000fca0000000000 */
[----:B------:R-:W-:-:S04]  /*11f60*/  ISETP.NE.AND P1, PT, R0, 0x4, PT ;  /* 0x000000040000780c */ /* 0x000fc80003f25270 */
[----:B------:R-:W-:Y:S02]  /*11f70*/  SEL R2, RZ, 0x1, P1 ;  /* 0x00000001ff027807 */ /* 0x000fe40000800000 */
[----:B------:R-:W-:Y:S02]  /*11f80*/  SEL R0, R0, RZ, P1 ;  /* 0x000000ff00007207 */ /* 0x000fe40000800000 */
[----:B------:R-:W-:Y:S01]  /*11f90*/  LOP3.LUT R2, R9, R2, RZ, 0x3c, !PT ;  /* 0x0000000209027212 */ /* 0x000fe200078e3cff */
[----:B-1----:R-:W-:Y:S06]  /*11fa0*/  @!P0 BRA `(.L_x_403) ;  /* 0x0000000000c88947 */ /* 0x002fec0003800000 */
.L_x_414:
[----:B------:R-:W-:Y:S01]  /*11fb0*/  IMAD R5, R0, 0x8, R5 ;  /* 0x0000000800057824 */ /* 0x000fe200078e0205 */
[----:B------:R-:W-:-:S07]  /*11fc0*/  SHF.L.U32 R0, R2, 0x1f, RZ ;  /* 0x0000001f02007819 */ /* 0x000fce00000006ff */
.L_x_404:
[----:B--2---:R2:W3:Y:S02]  /*11fd0*/  SYNCS.PHASECHK.TRANS64.TRYWAIT P0, [R5+URZ], R0 ;  /* 0x00000000050075a7 */ /* 0x0044e4000800017f */
[----:B---3--:R-:W-:Y:S05]  /*11fe0*/  @!P0 NANOSLEEP.SYNCS 0x989680 ;  /* 0x009896800000895d */ /* 0x008fea0003900000 */
[----:B------:R-:W3:Y:S02]  /*11ff0*/  @!P0 SYNCS.PHASECHK.TRANS64 P0, [R5+URZ], R0 ;  /* 0x00000000050085a7 */ /* 0x000ee4000800007f */
[----:B---3--:R-:W-:Y:S05]  /*12000*/  @!P0 BRA `(.L_x_404) ;  /* 0xfffffffc00f08947 */ /* 0x008fea000383ffff */
.L_x_399:
[----:B------:R-:W-:Y:S05]  /*12010*/  BSYNC B0 ;  /* 0x0000000000007941 */ /* 0x000fea0003800000 */
.L_x_398:
[----:B------:R-:W-:Y:S05]  /*12020*/  EXIT ;  /* 0x000000000000794d */ /* 0x000fea0003800000 */
.L_x_17:
[----:B---3--:R3:W4:Y:S02]  /*12030*/  SYNCS.PHASECHK.TRANS64.TRYWAIT P1, [R3+URZ], R0 ;  /* 0x00000000030075a7 */ /* 0x008724000802017f */
[----:B----4-:R-:W-:Y:S05]  /*12040*/  @!P1 NANOSLEEP.SYNCS 0x989680 ;  /* 0x009896800000995d */ /* 0x010fea0003900000 */
[----:B------:R-:W4:Y:S02]  /*12050*/  @!P1 SYNCS.PHASECHK.TRANS64 P1, [R3+URZ], R0 ;  /* 0x00000000030095a7 */ /* 0x000f24000802007f */
[----:B----4-:R-:W-:Y:S05]  /*12060*/  @!P1 BRA `(.L_x_17) ;  /* 0xfffffffc00f09947 */ /* 0x010fea000383ffff */
[----:B------:R-:W-:Y:S05]  /*12070*/  BRA `(.L_x_16) ;  /* 0xfffffef0006c7947 */ /* 0x000fea000383ffff */
.L_x_22:
[----:B-1----:R-:W-:-:S04]  /*12080*/  IMAD.U32 R5, RZ, RZ, UR4 ;  /* 0x00000004ff057e24 */ /* 0x002fc8000f8e00ff */
[----:B------:R1:W2:Y:S03]  /*12090*/  SYNCS.PHASECHK.TRANS64.TRYWAIT P1, [R5+URZ], R4 ;  /* 0x00000004050075a7 */ /* 0x0002a6000802017f */
[----:B--2---:R-:W-:Y:S05]  /*120a0*/  @!P1 NANOSLEEP.SYNCS 0x989680 ;  /* 0x009896800000995d */ /* 0x004fea0003900000 */
[----:B------:R-:W2:Y:S02]  /*120b0*/  @!P1 SYNCS.PHASECHK.TRANS64 P1, [R5+URZ], R4 ;  /* 0x00000004050095a7 */ /* 0x000ea4000802007f */
[----:B--2---:R-:W-:Y:S05]  /*120c0*/  @!P1 BRA `(.L_x_22) ;  /* 0xfffffffc00ec9947 */ /* 0x004fea000383ffff */
[----:B------:R-:W-:Y:S05]  /*120d0*/  BRA `(.L_x_21) ;  /* 0xffffff1400247947 */ /* 0x000fea000383ffff */
.L_x_385:
[----:B------:R-:W-:Y:S01]  /*120e0*/  BSSY B1, `(.L_x_405) ;  /* 0x0000006000017945 */ /* 0x000fe20003800000 */
[----:B------:R-:W-:-:S07]  /*120f0*/  IMAD.MOV.U32 R15, RZ, RZ, -0x1 ;  /* 0xffffffffff0f7424 */ /* 0x000fce00078e00ff */
[----:B------:R-:W-:Y:S05]  /*12100*/  WARPSYNC.COLLECTIVE R15, `(.L_x_406) ;  /* 0x000000000f0c7348 */ /* 0x000fea0003c00000 */
[----:B------:R-:W-:Y:S02]  /*12110*/  ELECT P6, UR62, PT ;  /* 0x00000000003e782f */ /* 0x000fe400038c0000 */
[----:B------:R-:W-:Y:S01]  /*12120*/  MOV R14, UR62 ;  /* 0x0000003e000e7c02 */ /* 0x000fe20008000f00 */
[----:B------:R-:W-:Y:S10]  /*12130*/  ENDCOLLECTIVE ;  /* 0x000000000000791b */ /* 0x000ff40003800000 */
.L_x_406:
[----:B------:R-:W-:Y:S05]  /*12140*/  BSYNC B1 ;  /* 0x0000000000017941 */ /* 0x000fea0003800000 */
.L_x_405:
[----:B------:R-:W-:Y:S05]  /*12150*/  BRA `(.L_x_407) ;  /* 0xfffffff000387947 */ /* 0x000fea000383ffff */
.L_x_388:
[----:B0-----:R0:W1:Y:S02]  /*12160*/  SYNCS.PHASECHK.TRANS64.TRYWAIT P1, [R12+URZ+0x20], R7 ;  /* 0x000020070c0075a7 */ /* 0x001064000802017f */
[----:B-1----:R-:W-:Y:S05]  /*12170*/  @!P1 NANOSLEEP.SYNCS 0x989680 ;  /* 0x009896800000995d */ /* 0x002fea0003900000 */
[----:B------:R-:W1:Y:S02]  /*12180*/  @!P1 SYNCS.PHASECHK.TRANS64 P1, [R12+URZ+0x20], R7 ;  /* 0x000020070c0095a7 */ /* 0x000e64000802007f */
[----:B-1----:R-:W-:Y:S05]  /*12190*/  @!P1 BRA `(.L_x_388) ;  /* 0xfffffffc00f09947 */ /* 0x002fea000383ffff */
[----:B------:R-:W-:Y:S05]  /*121a0*/  BRA `(.L_x_408) ;  /* 0xfffffff0006c7947 */ /* 0x000fea000383ffff */
.L_x_397:
[----:B------:R-:W-:Y:S01]  /*121b0*/  BSSY B0, `(.L_x_409) ;  /* 0x0000006000007945 */ /* 0x000fe20003800000 */
[----:B------:R-:W-:-:S07]  /*121c0*/  IMAD.MOV.U32 R15, RZ, RZ, -0x1 ;  /* 0xffffffffff0f7424 */ /* 0x000fce00078e00ff */
[----:B------:R-:W-:Y:S05]  /*121d0*/  WARPSYNC.COLLECTIVE R15, `(.L_x_410) ;  /* 0x000000000f0c7348 */ /* 0x000fea0003c00000 */
[----:B------:R-:W-:Y:S02]  /*121e0*/  ELECT P6, UR62, PT ;  /* 0x00000000003e782f */ /* 0x000fe400038c0000 */
[----:B------:R-:W-:Y:S01]  /*121f0*/  MOV R14, UR62 ;  /* 0x0000003e000e7c02 */ /* 0x000fe20008000f00 */
[----:B------:R-:W-:Y:S10]  /*12200*/  ENDCOLLECTIVE ;  /* 0x000000000000791b */ /* 0x000ff40003800000 */
.L_x_410:
[----:B------:R-:W-:Y:S05]  /*12210*/  BSYNC B0 ;  /* 0x0000000000007941 */ /* 0x000fea0003800000 */
.L_x_409:
[----:B------:R-:W-:Y:S05]  /*12220*/  BRA `(.L_x_411) ;  /* 0xfffffff800cc7947 */ /* 0x000fea000383ffff */
.L_x_401:
[----:B0-----:R0:W1:Y:S02]  /*12230*/  SYNCS.PHASECHK.TRANS64.TRYWAIT P0, [R7+URZ], R4 ;  /* 0x00000004070075a7 */ /* 0x001064000800017f */
[----:B-1----:R-:W-:Y:S05]  /*12240*/  @!P0 NANOSLEEP.SYNCS 0x989680 ;  /* 0x009896800000895d */ /* 0x002fea0003900000 */
[----:B------:R-:W1:Y:S02]  /*12250*/  @!P0 SYNCS.PHASECHK.TRANS64 P0, [R7+URZ], R4 ;  /* 0x00000004070085a7 */ /* 0x000e64000800007f */
[----:B-1----:R-:W-:Y:S05]  /*12260*/  @!P0 BRA `(.L_x_401) ;  /* 0xfffffffc00f08947 */ /* 0x002fea000383ffff */
[----:B------:R-:W-:Y:S05]  /*12270*/  BRA `(.L_x_412) ;  /* 0xfffffffc000c7947 */ /* 0x000fea000383ffff */
.L_x_402:
[----:B0-----:R0:W1:Y:S02]  /*12280*/  SYNCS.PHASECHK.TRANS64.TRYWAIT P0, [R6+URZ], R3 ;  /* 0x00000003060075a7 */ /* 0x001064000800017f */
[----:B-1----:R-:W-:Y:S05]  /*12290*/  @!P0 NANOSLEEP.SYNCS 0x989680 ;  /* 0x009896800000895d */ /* 0x002fea0003900000 */
[----:B------:R-:W1:Y:S02]  /*122a0*/  @!P0 SYNCS.PHASECHK.TRANS64 P0, [R6+URZ], R3 ;  /* 0x00000003060085a7 */ /* 0x000e64000800007f */
[----:B-1----:R-:W-:Y:S05]  /*122b0*/  @!P0 BRA `(.L_x_402) ;  /* 0xfffffffc00f08947 */ /* 0x002fea000383ffff */
[----:B------:R-:W-:Y:S05]  /*122c0*/  BRA `(.L_x_413) ;  /* 0xfffffffc001c7947 */ /* 0x000fea000383ffff */
.L_x_403:
[----:B-1----:R1:W2:Y:S02]  /*122d0*/  SYNCS.PHASECHK.TRANS64.TRYWAIT P0, [R7+URZ], R4 ;  /* 0x00000004070075a7 */ /* 0x0022a4000800017f */
[----:B--2---:R-:W-:Y:S05]  /*122e0*/  @!P0 NANOSLEEP.SYNCS 0x989680 ;  /* 0x009896800000895d */ /* 0x004fea0003900000 */
[----:B------:R-:W2:Y:S02]  /*122f0*/  @!P0 SYNCS.PHASECHK.TRANS64 P0, [R7+URZ], R4 ;  /* 0x00000004070085a7 */ /* 0x000ea4000800007f */
[----:B--2---:R-:W-:Y:S05]  /*12300*/  @!P0 BRA `(.L_x_403) ;  /* 0xfffffffc00f08947 */ /* 0x004fea000383ffff */
[----:B------:R-:W-:Y:S05]  /*12310*/  BRA `(.L_x_414) ;  /* 0xfffffffc00247947 */ /* 0x000fea000383ffff */
.L_x_415:
[----:B------:R-:W-:-:S00]  /*12320*/  BRA `(.L_x_415) ;  /* 0xfffffffc00fc7947 */ /* 0x000fc0000383ffff */
[----:B------:R-:W-:-:S00]  /*12330*/  NOP ;  /* 0x0000000000007918 */ /* 0x000fc00000000000 */
        /* <DEDUP_REMOVED lines=12> */
.L_x_416:


//--------------------- .nv.global.init           --------------------------
	.section	.nv.global.init,"aw",@progbits
.nv.global.init:
	.type		$str$22,@object
	.size		$str$22,($str$23 - $str$22)
$str$22:
        /*0000*/ 	.byte	0x6b, 0x5f, 0x74, 0x69, 0x6c, 0x65, 0x5f, 0x63, 0x6f, 0x75, 0x6e, 0x74, 0x20, 0x3e, 0x3d, 0x20
        /*0010*/ 	.byte	0x31, 0x00
	.type		$str$23,@object
	.size		$str$23,(__unnamed_1 - $str$23)
$str$23:
        /*0012*/ 	.byte	0x2f, 0x74, 0x6d, 0x70, 0x2f, 0x63, 0x75, 0x74, 0x6c, 0x61, 0x73, 0x73, 0x5f, 0x73, 0x77, 0x65
        /*0022*/ 	.byte	0x65, 0x70, 0x5f, 0x73, 0x72, 0x63, 0x2f, 0x69, 0x6e, 0x63, 0x6c, 0x75, 0x64, 0x65, 0x2f, 0x63
        /*0032*/ 	.byte	0x75, 0x74, 0x6c, 0x61, 0x73, 0x73, 0x2f, 0x67, 0x65, 0x6d, 0x6d, 0x2f, 0x63, 0x6f, 0x6c, 0x6c
        /*0042*/ 	.byte	0x65, 0x63, 0x74, 0x69, 0x76, 0x65, 0x2f, 0x73, 0x6d, 0x39, 0x30, 0x5f, 0x6d, 0x6d, 0x61, 0x5f
        /*0052*/ 	.byte	0x74, 0x6d, 0x61, 0x5f, 0x67, 0x6d, 0x6d, 0x61, 0x5f, 0x73, 0x73, 0x5f, 0x77, 0x61, 0x72, 0x70
        /*0062*/ 	.byte	0x73, 0x70, 0x65, 0x63, 0x69, 0x61, 0x6c, 0x69, 0x7a, 0x65, 0x64, 0x2e, 0x68, 0x70, 0x70, 0x00
	.type		__unnamed_1,@object
	.size		__unnamed_1,(.L_0 - __unnamed_1)
__unnamed_1:
        /*0072*/ 	.byte	0x76, 0x6f, 0x69, 0x64, 0x20, 0x63, 0x75, 0x74, 0x6c, 0x61, 0x73, 0x73, 0x3a, 0x3a, 0x67, 0x65
        /* <DEDUP_REMOVED lines=180> */
        /*0bc2*/ 	.byte	0x74, 0x69, 0x74, 0x79, 0x5d, 0x00
.L_0:


//--------------------- .nv.shared._ZN7cutlass13device_kernelINS_4gemm6kernel13GemmUniversalIN4cute5tupleIJiiiiEEENS1_10collective13CollectiveMmaINS1_34MainloopSm90TmaGmmaWarpSpecializedILi4ENS5_IJNS4_1CILi1EEESB_SB_EEENS1_35KernelTmaWarpSpecializedCooperativeEEENS5_IJNSA_ILi256EEENSA_ILi176EEENSA_ILi64EEEEEENS_10bfloat16_tENS5_IJlSB_lEEESJ_SK_NS4_8TiledMMAINS4_8MMA_AtomIJNS4_4SM904GMMA27MMA_64x16x16_F32BF16BF16_SSILNSO_5MajorE0ELSQ_0ELNSO_7ScaleInE1ELSR_1EEEEEENS4_6LayoutINS5_IJNSA_ILi2EEESB_SB_EEENS5_IJSB_NSA_ILi0EEESX_EEEEENS5_IJNS4_10UnderscoreES10_S10_EEEEENS4_13SM90_TMA_LOADENS4_14ComposedLayoutINS4_7SwizzleILi3ELi4ELi3EEENS4_18smem_ptr_flag_bitsILi16EEENSU_INS5_IJNSA_ILi8EEESH_EEENS5_IJSH_SB_EEEEEEEvNS4_8identityES13_S1D_vS1E_EENS_8epilogue10collective6detail29Sm90TmaWarpSpecializedAdapterINS1H_15DefaultEpilogueISJ_SK_SK_NS1G_6thread17LinearCombinationISJ_Li1EffLNS1L_9ScaleType4KindE0ELNS_15FloatRoundStyleE2ESJ_EENS1_15EpilogueDefaultEEEEEvvEEEEvNT_6ParamsE --------------------------
	.section	.nv.shared._ZN7cutlass13device_kernelINS_4gemm6kernel13GemmUniversalIN4cute5tupleIJiiiiEEENS1_10collective13CollectiveMmaINS1_34MainloopSm90TmaGmmaWarpSpecializedILi4ENS5_IJNS4_1CILi1EEESB_SB_EEENS1_35KernelTmaWarpSpecializedCooperativeEEENS5_IJNSA_ILi256EEENSA_ILi176EEENSA_ILi64EEEEEENS_10bfloat16_tENS5_IJlSB_lEEESJ_SK_NS4_8TiledMMAINS4_8MMA_AtomIJNS4_4SM904GMMA27MMA_64x16x16_F32BF16BF16_SSILNSO_5MajorE0ELSQ_0ELNSO_7ScaleInE1ELSR_1EEEEEENS4_6LayoutINS5_IJNSA_ILi2EEESB_SB_EEENS5_IJSB_NSA_ILi0EEESX_EEEEENS5_IJNS4_10UnderscoreES10_S10_EEEEENS4_13SM90_TMA_LOADENS4_14ComposedLayoutINS4_7SwizzleILi3ELi4ELi3EEENS4_18smem_ptr_flag_bitsILi16EEENSU_INS5_IJNSA_ILi8EEESH_EEENS5_IJSH_SB_EEEEEEEvNS4_8identityES13_S1D_vS1E_EENS_8epilogue10collective6detail29Sm90TmaWarpSpecializedAdapterINS1H_15DefaultEpilogueISJ_SK_SK_NS1G_6thread17LinearCombinationISJ_Li1EffLNS1L_9ScaleType4KindE0ELNS_15FloatRoundStyleE2ESJ_EENS1_15EpilogueDefaultEEEEEvvEEEEvNT_6ParamsE,"aw",@nobits
	.sectionflags	@""
	.align	16
	.zero		1024


//--------------------- .nv.shared.reserved.0     --------------------------
	.section	.nv.shared.reserved.0,"aw",@nobits
	.weak		__nv_reservedSMEM_offset_0_alias
	.size		__nv_reservedSMEM_offset_0_alias, 0, 0
	.other		__nv_reservedSMEM_offset_0_alias,@"STO_CUDA_RESERVED_SHARED STV_DEFAULT"
__nv_reservedSMEM_offset_0_alias:
	.zero		0


//--------------------- .nv.global                --------------------------
	.section	.nv.global,"aw",@nobits
.nv.global:
	.type		_ZN40_INTERNAL_d3551f8e_4_k_cu_af83eb64_184524cute1_E,@object
	.size		_ZN40_INTERNAL_d3551f8e_4_k_cu_af83eb64_184524cute1_E,(_ZN40_INTERNAL_d3551f8e_4_k_cu_af83eb64_184524cuda3std3__45__cpo6cbeginE - _ZN40_INTERNAL_d3551f8e_4_k_cu_af83eb64_184524cute1_E)
_ZN40_INTERNAL_d3551f8e_4_k_cu_af83eb64_184524cute1_E:
	.zero		1
	.type		_ZN40_INTERNAL_d3551f8e_4_k_cu_af83eb64_184524cuda3std3__45__cpo6cbeginE,@object
	.size		_ZN40_INTERNAL_d3551f8e_4_k_cu_af83eb64_184524cuda3std3__45__cpo6cbeginE,(_ZN40_INTERNAL_d3551f8e_4_k_cu_af83eb64_184524cuda3std3__48in_placeE - _ZN40_INTERNAL_d3551f8e_4_k_cu_af83eb64_184524cuda3std3__45__cpo6cbeginE)
_ZN40_INTERNAL_d3551f8e_4_k_cu_af83eb64_184524cuda3std3__45__cpo6cbeginE:
	.zero		1
	.type		_ZN40_INTERNAL_d3551f8e_4_k_cu_af83eb64_184524cuda3std3__48in_placeE,@object
	.size		_ZN40_INTERNAL_d3551f8e_4_k_cu_af83eb64_184524cuda3std3__48in_placeE,(_ZN40_INTERNAL_d3551f8e_4_k_cu_af83eb64_184524cuda3std6ranges3__45__cpo9iter_moveE - _ZN40_INTERNAL_d3551f8e_4_k_cu_af83eb64_184524cuda3std3__48in_placeE)
_ZN40_INTERNAL_d3551f8e_4_k_cu_af83eb64_184524cuda3std3__48in_placeE:
	.zero		1
	.type		_ZN40_INTERNAL_d3551f8e_4_k_cu_af83eb64_184524cuda3std6ranges3__45__cpo9iter_moveE,@object
	.size		_ZN40_INTERNAL_d3551f8e_4_k_cu_af83eb64_184524cuda3std6ranges3__45__cpo9iter_moveE,(_ZN40_INTERNAL_d3551f8e_4_k_cu_af83eb64_184524cuda3std3__45__cpo5beginE - _ZN40_INTERNAL_d3551f8e_4_k_cu_af83eb64_184524cuda3std6ranges3__45__cpo9iter_moveE)
_ZN40_INTERNAL_d3551f8e_4_k_cu_af83eb64_184524cuda3std6ranges3__45__cpo9iter_moveE:
	.zero		1
	.type		_ZN40_INTERNAL_d3551f8e_4_k_cu_af83eb64_184524cuda3std3__45__cpo5beginE,@object
	.size		_ZN40_INTERNAL_d3551f8e_4_k_cu_af83eb64_184524cuda3std3__45__cpo5beginE,(_ZN40_INTERNAL_d3551f8e_4_k_cu_af83eb64_184524cuda3std3__442_GLOBAL__N__d3551f8e_4_k_cu_af83eb64_184526ignoreE - _ZN40_INTERNAL_d3551f8e_4_k_cu_af83eb64_184524cuda3std3__45__cpo5beginE)
_ZN40_INTERNAL_d3551f8e_4_k_cu_af83eb64_184524cuda3std3__45__cpo5beginE:
	.zero		1
	.type		_ZN40_INTERNAL_d3551f8e_4_k_cu_af83eb64_184524cuda3std3__442_GLOBAL__N__d3551f8e_4_k_cu_af83eb64_184526ignoreE,@object
	.size		_ZN40_INTERNAL_d3551f8e_4_k_cu_af83eb64_184524cuda3std3__442_GLOBAL__N__d3551f8e_4_k_cu_af83eb64_184526ignoreE,(_ZN40_INTERNAL_d3551f8e_4_k_cu_af83eb64_184524cute7productE - _ZN40_INTERNAL_d3551f8e_4_k_cu_af83eb64_184524cuda3std3__442_GLOBAL__N__d3551f8e_4_k_cu_af83eb64_184526ignoreE)
_ZN40_INTERNAL_d3551f8e_4_k_cu_af83eb64_184524cuda3std3__442_GLOBAL__N__d3551f8e_4_k_cu_af83eb64_184526ignoreE:
	.zero		1
	.type		_ZN40_INTERNAL_d3551f8e_4_k_cu_af83eb64_184524cute7productE,@object
	.size		_ZN40_INTERNAL_d3551f8e_4_k_cu_af83eb64_184524cute7productE,(_ZN40_INTERNAL_d3551f8e_4_k_cu_af83eb64_184524cuda3std3__45__cpo3endE - _ZN40_INTERNAL_d3551f8e_4_k_cu_af83eb64_184524cute7productE)
_ZN40_INTERNAL_d3551f8e_4_k_cu_af83eb64_184524cute7productE:
	.zero		1
	.type		_ZN40_INTERNAL_d3551f8e_4_k_cu_af83eb64_184524cuda3std3__45__cpo3endE,@object
	.size		_ZN40_INTERNAL_d3551f8e_4_k_cu_af83eb64_184524cuda3std3__45__cpo3endE,(_ZN40_INTERNAL_d3551f8e_4_k_cu_af83eb64_184524cuda3std3__419piecewise_constructE - _ZN40_INTERNAL_d3551f8e_4_k_cu_af83eb64_184524cuda3std3__45__cpo3endE)
_ZN40_INTERNAL_d3551f8e_4_k_cu_af83eb64_184524cuda3std3__45__cpo3endE:
	.zero		1
	.type		_ZN40_INTERNAL_d3551f8e_4_k_cu_af83eb64_184524cuda3std3__419piecewise_constructE,@object
	.size		_ZN40_INTERNAL_d3551f8e_4_k_cu_af83eb64_184524cuda3std3__419piecewise_constructE,(_ZN40_INTERNAL_d3551f8e_4_k_cu_af83eb64_184524cuda3std3__45__cpo4cendE - _ZN40_INTERNAL_d3551f8e_4_k_cu_af83eb64_184524cuda3std3__419piecewise_constructE)
_ZN40_INTERNAL_d3551f8e_4_k_cu_af83eb64_184524cuda3std3__419piecewise_constructE:
	.zero		1
	.type		_ZN40_INTERNAL_d3551f8e_4_k_cu_af83eb64_184524cuda3std3__45__cpo4cendE,@object
	.size		_ZN40_INTERNAL_d3551f8e_4_k_cu_af83eb64_184524cuda3std3__45__cpo4cendE,(_ZN40_INTERNAL_d3551f8e_4_k_cu_af83eb64_184524cuda3std6ranges3__45__cpo4swapE - _ZN40_INTERNAL_d3551f8e_4_k_cu_af83eb64_184524cuda3std3__45__cpo4cendE)
_ZN40_INTERNAL_d3551f8e_4_k_cu_af83eb64_184524cuda3std3__45__cpo4cendE:
	.zero		1
	.type		_ZN40_INTERNAL_d3551f8e_4_k_cu_af83eb64_184524cuda3std6ranges3__45__cpo4swapE,@object
	.size		_ZN40_INTERNAL_d3551f8e_4_k_cu_af83eb64_184524cuda3std6ranges3__45__cpo4swapE,(.L_8 - _ZN40_INTERNAL_d3551f8e_4_k_cu_af83eb64_184524cuda3std6ranges3__45__cpo4swapE)
_ZN40_INTERNAL_d3551f8e_4_k_cu_af83eb64_184524cuda3std6ranges3__45__cpo4swapE:
	.zero		1
.L_8:


//--------------------- .nv.constant0._ZN7cutlass13device_kernelINS_4gemm6kernel13GemmUniversalIN4cute5tupleIJiiiiEEENS1_10collective13CollectiveMmaINS1_34MainloopSm90TmaGmmaWarpSpecializedILi4ENS5_IJNS4_1CILi1EEESB_SB_EEENS1_35KernelTmaWarpSpecializedCooperativeEEENS5_IJNSA_ILi256EEENSA_ILi176EEENSA_ILi64EEEEEENS_10bfloat16_tENS5_IJlSB_lEEESJ_SK_NS4_8TiledMMAINS4_8MMA_AtomIJNS4_4SM904GMMA27MMA_64x16x16_F32BF16BF16_SSILNSO_5MajorE0ELSQ_0ELNSO_7ScaleInE1ELSR_1EEEEEENS4_6LayoutINS5_IJNSA_ILi2EEESB_SB_EEENS5_IJSB_NSA_ILi0EEESX_EEEEENS5_IJNS4_10UnderscoreES10_S10_EEEEENS4_13SM90_TMA_LOADENS4_14ComposedLayoutINS4_7SwizzleILi3ELi4ELi3EEENS4_18smem_ptr_flag_bitsILi16EEENSU_INS5_IJNSA_ILi8EEESH_EEENS5_IJSH_SB_EEEEEEEvNS4_8identityES13_S1D_vS1E_EENS_8epilogue10collective6detail29Sm90TmaWarpSpecializedAdapterINS1H_15DefaultEpilogueISJ_SK_SK_NS1G_6thread17LinearCombinationISJ_Li1EffLNS1L_9ScaleType4KindE0ELNS_15FloatRoundStyleE2ESJ_EENS1_15EpilogueDefaultEEEEEvvEEEEvNT_6ParamsE --------------------------
	.section	.nv.constant0._ZN7cutlass13device_kernelINS_4gemm6kernel13GemmUniversalIN4cute5tupleIJiiiiEEENS1_10collective13CollectiveMmaINS1_34MainloopSm90TmaGmmaWarpSpecializedILi4ENS5_IJNS4_1CILi1EEESB_SB_EEENS1_35KernelTmaWarpSpecializedCooperativeEEENS5_IJNSA_ILi256EEENSA_ILi176EEENSA_ILi64EEEEEENS_10bfloat16_tENS5_IJlSB_lEEESJ_SK_NS4_8TiledMMAINS4_8MMA_AtomIJNS4_4SM904GMMA27MMA_64x16x16_F32BF16BF16_SSILNSO_5MajorE0ELSQ_0ELNSO_7ScaleInE1ELSR_1EEEEEENS4_6LayoutINS5_IJNSA_ILi2EEESB_SB_EEENS5_IJSB_NSA_ILi0EEESX_EEEEENS5_IJNS4_10UnderscoreES10_S10_EEEEENS4_13SM90_TMA_LOADENS4_14ComposedLayoutINS4_7SwizzleILi3ELi4ELi3EEENS4_18smem_ptr_flag_bitsILi16EEENSU_INS5_IJNSA_ILi8EEESH_EEENS5_IJSH_SB_EEEEEEEvNS4_8identityES13_S1D_vS1E_EENS_8epilogue10collective6detail29Sm90TmaWarpSpecializedAdapterINS1H_15DefaultEpilogueISJ_SK_SK_NS1G_6thread17LinearCombinationISJ_Li1EffLNS1L_9ScaleType4KindE0ELNS_15FloatRoundStyleE2ESJ_EENS1_15EpilogueDefaultEEEEEvvEEEEvNT_6ParamsE,"a",@progbits
	.sectionflags	@""
	.align	4
.nv.constant0._ZN7cutlass13device_kernelINS_4gemm6kernel13GemmUniversalIN4cute5tupleIJiiiiEEENS1_10collective13CollectiveMmaINS1_34MainloopSm90TmaGmmaWarpSpecializedILi4ENS5_IJNS4_1CILi1EEESB_SB_EEENS1_35KernelTmaWarpSpecializedCooperativeEEENS5_IJNSA_ILi256EEENSA_ILi176EEENSA_ILi64EEEEEENS_10bfloat16_tENS5_IJlSB_lEEESJ_SK_NS4_8TiledMMAINS4_8MMA_AtomIJNS4_4SM904GMMA27MMA_64x16x16_F32BF16BF16_SSILNSO_5MajorE0ELSQ_0ELNSO_7ScaleInE1ELSR_1EEEEEENS4_6LayoutINS5_IJNSA_ILi2EEESB_SB_EEENS5_IJSB_NSA_ILi0EEESX_EEEEENS5_IJNS4_10UnderscoreES10_S10_EEEEENS4_13SM90_TMA_LOADENS4_14ComposedLayoutINS4_7SwizzleILi3ELi4ELi3EEENS4_18smem_ptr_flag_bitsILi16EEENSU_INS5_IJNSA_ILi8EEESH_EEENS5_IJSH_SB_EEEEEEEvNS4_8identityES13_S1D_vS1E_EENS_8epilogue10collective6detail29Sm90TmaWarpSpecializedAdapterINS1H_15DefaultEpilogueISJ_SK_SK_NS1G_6thread17LinearCombinationISJ_Li1EffLNS1L_9ScaleType4KindE0ELNS_15FloatRoundStyleE2ESJ_EENS1_15EpilogueDefaultEEEEEvvEEEEvNT_6ParamsE:
	.zero		1664


//--------------------- SYMBOLS --------------------------

	.type		.nv.reservedSmem.offset0,@object
	.size		.nv.reservedSmem.offset0,0x4
	.type		__assertfail,@function
